	.target	sm_90a

	.elftype	@"ET_EXEC"


//--------------------- .note.nv.tkinfo           --------------------------
	.section	.note.nv.tkinfo,"",@"SHT_NOTE"
	.sectionflags	@"SHF_NOTE_NV_TKINFO"
	.tkinfo
        /*0018*/ 	.word	0x00000002
        /*0030*/ 	.string	""
        /*0030*/ 	.string	"ptxas"
        /*0030*/ 	.string	"Cuda compilation tools, release 13.0, V13.0.88"
        /*0030*/ 	.string	"Build cuda_13.0.r13.0/compiler.36424714_0"
        /*0030*/ 	.string	"-arch sm_90a -m 64 "



//--------------------- .note.nv.cuinfo           --------------------------
	.section	.note.nv.cuinfo,"",@"SHT_NOTE"
	.sectionflags	@"SHF_NOTE_NV_CUINFO"
        /*0018*/ 	.short	0x0002
        /*001a*/ 	.short	0x005a
        /*001c*/ 	.short	0x0082
	.zero		2


//--------------------- .nv.info                  --------------------------
	.section	.nv.info,"",@"SHT_CUDA_INFO"
	.align	4


	//----- nvinfo : EIATTR_REGCOUNT
	.align		4
        /*0000*/ 	.byte	0x04, 0x2f
        /*0002*/ 	.short	(.L_12 - .L_11)
	.align		4
.L_11:
        /*0004*/ 	.word	index@(_ZN7cutlass13device_kernelINS_4gemm6kernel13GemmUniversalIN4cute5tupleIJiiiiEEENS1_10collective13CollectiveMmaINS1_37MainloopSm90TmaGmmaWarpSpecializedFP8ILi5ENS5_IJNS4_1CILi1EEENSA_ILi2EEESB_EEENS1_32KernelTmaWarpSpecializedPingpongEEENS5_IJNSA_ILi64EEENSA_ILi256EEENSA_ILi128EEEEEENS_12float_e5m2_tENS5_IJlSB_lEEESK_SL_NS4_8TiledMMAINS4_8MMA_AtomIJNS4_4SM904GMMA31MMA_64x256x32_F32E5M2E5M2_SS_TNILNSP_7ScaleInE1ELSR_1EEEEEENS4_6LayoutINS5_IJSB_SB_SB_EEENS5_IJNSA_ILi0EEESW_SW_EEEEENS5_IJNS4_10UnderscoreESZ_SZ_EEEEENS4_23SM90_TMA_LOAD_MULTICASTENS4_14ComposedLayoutINS4_7SwizzleILi3ELi4ELi3EEENS4_18smem_ptr_flag_bitsILi8EEENSU_INS5_IJNSA_ILi8EEESI_EEENS5_IJSI_SB_EEEEEEEvNS4_8identityENS4_13SM90_TMA_LOADES1C_vS1D_EENS_8epilogue10collective6detail29Sm90TmaWarpSpecializedAdapterINS1H_15DefaultEpilogueISK_SL_SL_NS1G_6thread17LinearCombinationISK_Li1EffLNS1L_9ScaleType4KindE0ELNS_15FloatRoundStyleE2ESK_EENS1_15EpilogueDefaultEEEEEvvEEEEvNT_6ParamsE)
        /*0008*/ 	.word	0x000000a8


	//----- nvinfo : EIATTR_FRAME_SIZE
	.align		4
.L_12:
        /*000c*/ 	.byte	0x04, 0x11
        /*000e*/ 	.short	(.L_14 - .L_13)
	.align		4
.L_13:
        /*0010*/ 	.word	index@(_ZN7cutlass13device_kernelINS_4gemm6kernel13GemmUniversalIN4cute5tupleIJiiiiEEENS1_10collective13CollectiveMmaINS1_37MainloopSm90TmaGmmaWarpSpecializedFP8ILi5ENS5_IJNS4_1CILi1EEENSA_ILi2EEESB_EEENS1_32KernelTmaWarpSpecializedPingpongEEENS5_IJNSA_ILi64EEENSA_ILi256EEENSA_ILi128EEEEEENS_12float_e5m2_tENS5_IJlSB_lEEESK_SL_NS4_8TiledMMAINS4_8MMA_AtomIJNS4_4SM904GMMA31MMA_64x256x32_F32E5M2E5M2_SS_TNILNSP_7ScaleInE1ELSR_1EEEEEENS4_6LayoutINS5_IJSB_SB_SB_EEENS5_IJNSA_ILi0EEESW_SW_EEEEENS5_IJNS4_10UnderscoreESZ_SZ_EEEEENS4_23SM90_TMA_LOAD_MULTICASTENS4_14ComposedLayoutINS4_7SwizzleILi3ELi4ELi3EEENS4_18smem_ptr_flag_bitsILi8EEENSU_INS5_IJNSA_ILi8EEESI_EEENS5_IJSI_SB_EEEEEEEvNS4_8identityENS4_13SM90_TMA_LOADES1C_vS1D_EENS_8epilogue10collective6detail29Sm90TmaWarpSpecializedAdapterINS1H_15DefaultEpilogueISK_SL_SL_NS1G_6thread17LinearCombinationISK_Li1EffLNS1L_9ScaleType4KindE0ELNS_15FloatRoundStyleE2ESK_EENS1_15EpilogueDefaultEEEEEvvEEEEvNT_6ParamsE)
        /*0014*/ 	.word	0x00000110


	//----- nvinfo : EIATTR_MIN_STACK_SIZE
	.align		4
.L_14:
        /*0018*/ 	.byte	0x04, 0x12
        /*001a*/ 	.short	(.L_16 - .L_15)
	.align		4
.L_15:
        /*001c*/ 	.word	index@(_ZN7cutlass13device_kernelINS_4gemm6kernel13GemmUniversalIN4cute5tupleIJiiiiEEENS1_10collective13CollectiveMmaINS1_37MainloopSm90TmaGmmaWarpSpecializedFP8ILi5ENS5_IJNS4_1CILi1EEENSA_ILi2EEESB_EEENS1_32KernelTmaWarpSpecializedPingpongEEENS5_IJNSA_ILi64EEENSA_ILi256EEENSA_ILi128EEEEEENS_12float_e5m2_tENS5_IJlSB_lEEESK_SL_NS4_8TiledMMAINS4_8MMA_AtomIJNS4_4SM904GMMA31MMA_64x256x32_F32E5M2E5M2_SS_TNILNSP_7ScaleInE1ELSR_1EEEEEENS4_6LayoutINS5_IJSB_SB_SB_EEENS5_IJNSA_ILi0EEESW_SW_EEEEENS5_IJNS4_10UnderscoreESZ_SZ_EEEEENS4_23SM90_TMA_LOAD_MULTICASTENS4_14ComposedLayoutINS4_7SwizzleILi3ELi4ELi3EEENS4_18smem_ptr_flag_bitsILi8EEENSU_INS5_IJNSA_ILi8EEESI_EEENS5_IJSI_SB_EEEEEEEvNS4_8identityENS4_13SM90_TMA_LOADES1C_vS1D_EENS_8epilogue10collective6detail29Sm90TmaWarpSpecializedAdapterINS1H_15DefaultEpilogueISK_SL_SL_NS1G_6thread17LinearCombinationISK_Li1EffLNS1L_9ScaleType4KindE0ELNS_15FloatRoundStyleE2ESK_EENS1_15EpilogueDefaultEEEEEvvEEEEvNT_6ParamsE)
        /*0020*/ 	.word	0x00000110
.L_16:


//--------------------- .nv.compat                --------------------------
	.section	.nv.compat,"",@"SHT_CUDA_COMPAT_INFO"
	.align	4
        /*0000*/ 	.byte	0x02, 0x09, 0x01, 0x00, 0x02, 0x02, 0x04, 0x00, 0x02, 0x05, 0x05, 0x00, 0x03, 0x07, 0x01, 0x01
        /*0010*/ 	.byte	0x02, 0x03, 0x01, 0x00, 0x02, 0x06, 0x01, 0x00, 0x04, 0x0b, 0x08, 0x00, 0x00, 0x00, 0x00, 0x00
        /*0020*/ 	.byte	0x00, 0x00, 0x00, 0x00


//--------------------- .nv.info._ZN7cutlass13device_kernelINS_4gemm6kernel13GemmUniversalIN4cute5tupleIJiiiiEEENS1_10collective13CollectiveMmaINS1_37MainloopSm90TmaGmmaWarpSpecializedFP8ILi5ENS5_IJNS4_1CILi1EEENSA_ILi2EEESB_EEENS1_32KernelTmaWarpSpecializedPingpongEEENS5_IJNSA_ILi64EEENSA_ILi256EEENSA_ILi128EEEEEENS_12float_e5m2_tENS5_IJlSB_lEEESK_SL_NS4_8TiledMMAINS4_8MMA_AtomIJNS4_4SM904GMMA31MMA_64x256x32_F32E5M2E5M2_SS_TNILNSP_7ScaleInE1ELSR_1EEEEEENS4_6LayoutINS5_IJSB_SB_SB_EEENS5_IJNSA_ILi0EEESW_SW_EEEEENS5_IJNS4_10UnderscoreESZ_SZ_EEEEENS4_23SM90_TMA_LOAD_MULTICASTENS4_14ComposedLayoutINS4_7SwizzleILi3ELi4ELi3EEENS4_18smem_ptr_flag_bitsILi8EEENSU_INS5_IJNSA_ILi8EEESI_EEENS5_IJSI_SB_EEEEEEEvNS4_8identityENS4_13SM90_TMA_LOADES1C_vS1D_EENS_8epilogue10collective6detail29Sm90TmaWarpSpecializedAdapterINS1H_15DefaultEpilogueISK_SL_SL_NS1G_6thread17LinearCombinationISK_Li1EffLNS1L_9ScaleType4KindE0ELNS_15FloatRoundStyleE2ESK_EENS1_15EpilogueDefaultEEEEEvvEEEEvNT_6ParamsE --------------------------
	.section	.nv.info._ZN7cutlass13device_kernelINS_4gemm6kernel13GemmUniversalIN4cute5tupleIJiiiiEEENS1_10collective13CollectiveMmaINS1_37MainloopSm90TmaGmmaWarpSpecializedFP8ILi5ENS5_IJNS4_1CILi1EEENSA_ILi2EEESB_EEENS1_32KernelTmaWarpSpecializedPingpongEEENS5_IJNSA_ILi64EEENSA_ILi256EEENSA_ILi128EEEEEENS_12float_e5m2_tENS5_IJlSB_lEEESK_SL_NS4_8TiledMMAINS4_8MMA_AtomIJNS4_4SM904GMMA31MMA_64x256x32_F32E5M2E5M2_SS_TNILNSP_7ScaleInE1ELSR_1EEEEEENS4_6LayoutINS5_IJSB_SB_SB_EEENS5_IJNSA_ILi0EEESW_SW_EEEEENS5_IJNS4_10UnderscoreESZ_SZ_EEEEENS4_23SM90_TMA_LOAD_MULTICASTENS4_14ComposedLayoutINS4_7SwizzleILi3ELi4ELi3EEENS4_18smem_ptr_flag_bitsILi8EEENSU_INS5_IJNSA_ILi8EEESI_EEENS5_IJSI_SB_EEEEEEEvNS4_8identityENS4_13SM90_TMA_LOADES1C_vS1D_EENS_8epilogue10collective6detail29Sm90TmaWarpSpecializedAdapterINS1H_15DefaultEpilogueISK_SL_SL_NS1G_6thread17LinearCombinationISK_Li1EffLNS1L_9ScaleType4KindE0ELNS_15FloatRoundStyleE2ESK_EENS1_15EpilogueDefaultEEEEEvvEEEEvNT_6ParamsE,"",@"SHT_CUDA_INFO"
	.sectionflags	@""
	.align	4


	//----- nvinfo : EIATTR_CUDA_API_VERSION
	.align		4
        /*0000*/ 	.byte	0x04, 0x37
        /*0002*/ 	.short	(.L_18 - .L_17)
.L_17:
        /*0004*/ 	.word	0x00000082


	//----- nvinfo : EIATTR_KPARAM_INFO
	.align		4
.L_18:
        /*0008*/ 	.byte	0x04, 0x17
        /*000a*/ 	.short	(.L_20 - .L_19)
.L_19:
        /*000c*/ 	.word	0x00000000
        /*0010*/ 	.short	0x0000
        /*0012*/ 	.short	0x0070
        /*0014*/ 	.byte	0x00, 0xf0, 0x01, 0x10


	//----- nvinfo : EIATTR_SPARSE_MMA_MASK
	.align		4
.L_20:
        /*0018*/ 	.byte	0x03, 0x50
        /*001a*/ 	.short	0x0000


	//----- nvinfo : EIATTR_MAXREG_COUNT
	.align		4
        /*001c*/ 	.byte	0x03, 0x1b
        /*001e*/ 	.short	0x00a8


	//----- nvinfo : EIATTR_NUM_BARRIERS
	.align		4
        /*0020*/ 	.byte	0x02, 0x4c
        /*0022*/ 	.byte	0x01
	.zero		1


	//----- nvinfo : EIATTR_ANNOTATIONS
	.align		4
        /*0024*/ 	.byte	0x04, 0x55
        /*0026*/ 	.short	(.L_22 - .L_21)


	//   ....[0]....
.L_21:
        /*0028*/ 	.word	0x00000001
        /*002c*/ 	.byte	0xe0, 0x06, 0x00, 0x00, 0x01, 0x00, 0x00, 0x00, 0xe0, 0x0d, 0x00, 0x00, 0x01, 0x00, 0x00, 0x00
        /* <DEDUP_REMOVED lines=206> */
        /*0d1c*/ 	.byte	0xc0, 0x03, 0x01, 0x00, 0x01, 0x00, 0x00, 0x00, 0x10, 0x04, 0x01, 0x00


	//----- nvinfo : EIATTR_MERCURY_ISA_VERSION
	.align		4
.L_22:
        /*0d28*/ 	.byte	0x03, 0x5f
        /*0d2a*/ 	.short	0x0101


	//----- nvinfo : EIATTR_INT_WARP_WIDE_INSTR_OFFSETS
	.align		4
        /*0d2c*/ 	.byte	0x04, 0x31
        /*0d2e*/ 	.short	(.L_24 - .L_23)


	//   ....[0]....
.L_23:
        /*0d30*/ 	.word	0x000005a0


	//   ....[1]....
        /*0d34*/ 	.word	0x000005b0


	//   ....[2]....
        /*0d38*/ 	.word	0x000005f0


	//   ....[3]....
        /*0d3c*/ 	.word	0x00000620


	//   ....[4]....
        /*0d40*/ 	.word	0x00000630


	//   ....[5]....
        /*0d44*/ 	.word	0x00000670


	//   ....[6]....
        /*0d48*/ 	.word	0x000007a0


	//   ....[7]....
        /*0d4c*/ 	.word	0x000007d0


	//   ....[8]....
        /*0d50*/ 	.word	0x00005700


	//----- nvinfo : EIATTR_COOP_GROUP_MASK_REGIDS
	.align		4
.L_24:
        /*0d54*/ 	.byte	0x04, 0x29
        /*0d56*/ 	.short	(.L_26 - .L_25)


	//   ....[0]....
.L_25:
        /*0d58*/ 	.word	0xffffffff


	//   ....[1]....
        /*0d5c*/ 	.word	0xffffffff


	//   ....[2]....
        /*0d60*/ 	.word	0xffffffff


	//   ....[3]....
        /*0d64*/ 	.word	0xffffffff


	//   ....[4]....
        /*0d68*/ 	.word	0xffffffff


	//   ....[5]....
        /*0d6c*/ 	.word	0xffffffff


	//   ....[6]....
        /*0d70*/ 	.word	0xffffffff


	//----- nvinfo : EIATTR_COOP_GROUP_INSTR_OFFSETS
	.align		4
.L_26:
        /*0d74*/ 	.byte	0x04, 0x28
        /*0d76*/ 	.short	(.L_28 - .L_27)


	//   ....[0]....
.L_27:
        /*0d78*/ 	.word	0x00000070


	//   ....[1]....
        /*0d7c*/ 	.word	0x00000090


	//   ....[2]....
        /*0d80*/ 	.word	0x00000190


	//   ....[3]....
        /*0d84*/ 	.word	0x000003d0


	//   ....[4]....
        /*0d88*/ 	.word	0x00000420


	//   ....[5]....
        /*0d8c*/ 	.word	0x000004e0


	//   ....[6]....
        /*0d90*/ 	.word	0x00000930


	//----- nvinfo : EIATTR_REG_RECONFIG
	.align		4
.L_28:
        /*0d94*/ 	.byte	0x01, 0x54
	.zero		2


	//----- nvinfo : EIATTR_MBARRIER_INSTR_OFFSETS
	.align		4
        /*0d98*/ 	.byte	0x04, 0x39
        /*0d9a*/ 	.short	(.L_30 - .L_29)


	//   ....[0]....
.L_29:
        /*0d9c*/ 	.word	0x00000310
        /*0da0*/ 	.word	0x000000ff
        /*0da4*/ 	.word	0x00000000
        /*0da8*/ 	.short	0x0100
        /*0daa*/ 	.byte	0x07
	.zero		1


	//   ....[1]....
        /*0dac*/ 	.word	0x00000320
        /*0db0*/ 	.word	0x000000ff
        /*0db4*/ 	.word	0x00000028
        /*0db8*/ 	.short	0x0100
        /*0dba*/ 	.byte	0x07
	.zero		1


	//   ....[2]....
        /*0dbc*/ 	.word	0x00000330
        /*0dc0*/ 	.word	0x000000ff
        /*0dc4*/ 	.word	0x00000008
        /*0dc8*/ 	.short	0x0100
        /*0dca*/ 	.byte	0x07
	.zero		1


	//   ....[3]....
        /*0dcc*/ 	.word	0x00000340
        /*0dd0*/ 	.word	0x000000ff
        /*0dd4*/ 	.word	0x00000030
        /*0dd8*/ 	.short	0x0100
        /*0dda*/ 	.byte	0x07
	.zero		1


	//   ....[4]....
        /*0ddc*/ 	.word	0x00000350
        /*0de0*/ 	.word	0x000000ff
        /*0de4*/ 	.word	0x00000010
        /*0de8*/ 	.short	0x0100
        /*0dea*/ 	.byte	0x07
	.zero		1


	//   ....[5]....
        /*0dec*/ 	.word	0x00000360
        /*0df0*/ 	.word	0x000000ff
        /*0df4*/ 	.word	0x00000038
        /*0df8*/ 	.short	0x0100
        /*0dfa*/ 	.byte	0x07
	.zero		1


	//   ....[6]....
        /*0dfc*/ 	.word	0x00000370
        /*0e00*/ 	.word	0x000000ff
        /*0e04*/ 	.word	0x00000018
        /*0e08*/ 	.short	0x0100
        /*0e0a*/ 	.byte	0x07
	.zero		1


	//   ....[7]....
        /*0e0c*/ 	.word	0x00000380
        /*0e10*/ 	.word	0x000000ff
        /*0e14*/ 	.word	0x00000040
        /*0e18*/ 	.short	0x0100
        /*0e1a*/ 	.byte	0x07
	.zero		1


	//   ....[8]....
        /*0e1c*/ 	.word	0x00000390
        /*0e20*/ 	.word	0x000000ff
        /*0e24*/ 	.word	0x00000020
        /*0e28*/ 	.short	0x0100
        /*0e2a*/ 	.byte	0x07
	.zero		1


	//   ....[9]....
        /*0e2c*/ 	.word	0x000003a0
        /*0e30*/ 	.word	0x000000ff
        /*0e34*/ 	.word	0x00000048
        /*0e38*/ 	.short	0x0100
        /*0e3a*/ 	.byte	0x07
	.zero		1


	//   ....[10]....
        /*0e3c*/ 	.word	0x00000810
        /*0e40*/ 	.word	0x000000ff
        /*0e44*/ 	.word	0x00000080
        /*0e48*/ 	.short	0x0100
        /*0e4a*/ 	.byte	0x07
	.zero		1


	//   ....[11]....
        /*0e4c*/ 	.word	0x00000870
        /*0e50*/ 	.word	0x000000ff
        /*0e54*/ 	.word	0x00000088
        /*0e58*/ 	.short	0x0100
        /*0e5a*/ 	.byte	0x07
	.zero		1


	//   ....[12]....
        /*0e5c*/ 	.word	0x000008b0
        /*0e60*/ 	.word	0x000000ff
        /*0e64*/ 	.word	0x00000060
        /*0e68*/ 	.short	0x0100
        /*0e6a*/ 	.byte	0x0a
	.zero		1


	//   ....[13]....
        /*0e6c*/ 	.word	0x000008c0
        /*0e70*/ 	.word	0x000000ff
        /*0e74*/ 	.word	0x00000068
        /*0e78*/ 	.short	0x0100
        /*0e7a*/ 	.byte	0x0a
	.zero		1


	//   ....[14]....
        /*0e7c*/ 	.word	0x000008d0
        /*0e80*/ 	.word	0x000000ff
        /*0e84*/ 	.word	0x00000070
        /*0e88*/ 	.short	0x0100
        /*0e8a*/ 	.byte	0x0a
	.zero		1


	//   ....[15]....
        /*0e8c*/ 	.word	0x000008e0
        /*0e90*/ 	.word	0x000000ff
        /*0e94*/ 	.word	0x00000078
        /*0e98*/ 	.short	0x0100
        /*0e9a*/ 	.byte	0x0a
	.zero		1


	//   ....[16]....
        /*0e9c*/ 	.word	0x000017b0
        /*0ea0*/ 	.word	0x000000ff
        /*0ea4*/ 	.word	0xfffffff8
        /*0ea8*/ 	.short	0x010a
        /*0eaa*/ 	.byte	0x12
	.zero		1


	//   ....[17]....
        /*0eac*/ 	.word	0x00002180
        /*0eb0*/ 	.word	0x000000ff
        /*0eb4*/ 	.word	0x00000000
        /*0eb8*/ 	.short	0x010a
        /*0eba*/ 	.byte	0x06
	.zero		1


	//   ....[18]....
        /*0ebc*/ 	.word	0x000021c0
        /*0ec0*/ 	.word	0x000000ff
        /*0ec4*/ 	.word	0x00000000
        /*0ec8*/ 	.short	0x010a
        /*0eca*/ 	.byte	0x06
	.zero		1


	//   ....[19]....
        /*0ecc*/ 	.word	0x00003460
        /*0ed0*/ 	.word	0x000000ff
        /*0ed4*/ 	.word	0x00000000
        /*0ed8*/ 	.short	0x010a
        /*0eda*/ 	.byte	0x09
	.zero		1


	//   ....[20]....
        /*0edc*/ 	.word	0x000034a0
        /*0ee0*/ 	.word	0x000000ff
        /*0ee4*/ 	.word	0x00000000
        /*0ee8*/ 	.short	0x010a
        /*0eea*/ 	.byte	0x09
	.zero		1


	//   ....[21]....
        /*0eec*/ 	.word	0x000045e0
        /*0ef0*/ 	.word	0x000000e5
        /*0ef4*/ 	.word	0x00000000
        /*0ef8*/ 	.short	0x0101
        /*0efa*/ 	.byte	0x3f
	.zero		1


	//   ....[22]....
        /*0efc*/ 	.word	0x00005650
        /*0f00*/ 	.word	0x000000e5
        /*0f04*/ 	.word	0x00000000
        /*0f08*/ 	.short	0x0101
        /*0f0a*/ 	.byte	0x1c
	.zero		1


	//   ....[23]....
        /*0f0c*/ 	.word	0x000057c0
        /*0f10*/ 	.word	0x00000018
        /*0f14*/ 	.word	0x00000000
        /*0f18*/ 	.short	0x0101
        /*0f1a*/ 	.byte	0x3f
	.zero		1


	//   ....[24]....
        /*0f1c*/ 	.word	0x00005880
        /*0f20*/ 	.word	0x000000ff
        /*0f24*/ 	.word	0x00000008
        /*0f28*/ 	.short	0x010a
        /*0f2a*/ 	.byte	0x12
	.zero		1


	//   ....[25]....
        /*0f2c*/ 	.word	0x0000ea50
        /*0f30*/ 	.word	0x00000003
        /*0f34*/ 	.word	0x00000000
        /*0f38*/ 	.short	0x0101
        /*0f3a*/ 	.byte	0x1c
	.zero		1


	//   ....[26]....
        /*0f3c*/ 	.word	0x0000f490
        /*0f40*/ 	.word	0x0000000b
        /*0f44*/ 	.word	0x00000028
        /*0f48*/ 	.short	0x010a
        /*0f4a*/ 	.byte	0x3f
	.zero		1


	//   ....[27]....
        /*0f4c*/ 	.word	0x0000f860
        /*0f50*/ 	.word	0x00000005
        /*0f54*/ 	.word	0x00000088
        /*0f58*/ 	.short	0x0101
        /*0f5a*/ 	.byte	0x3f
	.zero		1


	//   ....[28]....
        /*0f5c*/ 	.word	0x00010070
        /*0f60*/ 	.word	0x00000007
        /*0f64*/ 	.word	0x00000000
        /*0f68*/ 	.short	0x010a
        /*0f6a*/ 	.byte	0x3f
	.zero		1


	//   ....[29]....
        /*0f6c*/ 	.word	0x000100f0
        /*0f70*/ 	.word	0x00000008
        /*0f74*/ 	.word	0x00000000
        /*0f78*/ 	.short	0x010a
        /*0f7a*/ 	.byte	0x3f
	.zero		1


	//   ....[30]....
        /*0f7c*/ 	.word	0x00010180
        /*0f80*/ 	.word	0x00000009
        /*0f84*/ 	.word	0x00000000
        /*0f88*/ 	.short	0x010a
        /*0f8a*/ 	.byte	0x3f
	.zero		1


	//   ....[31]....
        /*0f8c*/ 	.word	0x00010210
        /*0f90*/ 	.word	0x00000006
        /*0f94*/ 	.word	0x00000000
        /*0f98*/ 	.short	0x010a
        /*0f9a*/ 	.byte	0x3f
	.zero		1


	//   ....[32]....
        /*0f9c*/ 	.word	0x000102a0
        /*0fa0*/ 	.word	0x00000003
        /*0fa4*/ 	.word	0x00000000
        /*0fa8*/ 	.short	0x010a
        /*0faa*/ 	.byte	0x3f
	.zero		1


	//   ....[33]....
        /*0fac*/ 	.word	0x00010310
        /*0fb0*/ 	.word	0x00000003
        /*0fb4*/ 	.word	0xfffffff8
        /*0fb8*/ 	.short	0x010a
        /*0fba*/ 	.byte	0x3f
	.zero		1


	//   ....[34]....
        /*0fbc*/ 	.word	0x00010370
        /*0fc0*/ 	.word	0x00000003
        /*0fc4*/ 	.word	0x00000000
        /*0fc8*/ 	.short	0x010a
        /*0fca*/ 	.byte	0x3f
	.zero		1


	//   ....[35]....
        /*0fcc*/ 	.word	0x000103e0
        /*0fd0*/ 	.word	0x00000000
        /*0fd4*/ 	.word	0x00000000
        /*0fd8*/ 	.short	0x010a
        /*0fda*/ 	.byte	0x3f
	.zero		1


	//   ....[36]....
        /*0fdc*/ 	.word	0x00010450
        /*0fe0*/ 	.word	0x00000019
        /*0fe4*/ 	.word	0x00000008
        /*0fe8*/ 	.short	0x010a
        /*0fea*/ 	.byte	0x3f
	.zero		1


	//   ....[37]....
        /*0fec*/ 	.word	0x00010520
        /*0ff0*/ 	.word	0x0000000b
        /*0ff4*/ 	.word	0x00000028
        /*0ff8*/ 	.short	0x010a
        /*0ffa*/ 	.byte	0x3f
	.zero		1


	//   ....[38]....
        /*0ffc*/ 	.word	0x00010600
        /*1000*/ 	.word	0x00000007
        /*1004*/ 	.word	0x00000000
        /*1008*/ 	.short	0x010a
        /*100a*/ 	.byte	0x3f
	.zero		1


	//   ....[39]....
        /*100c*/ 	.word	0x00010650
        /*1010*/ 	.word	0x00000008
        /*1014*/ 	.word	0x00000000
        /*1018*/ 	.short	0x010a
        /*101a*/ 	.byte	0x3f
	.zero		1


	//   ....[40]....
        /*101c*/ 	.word	0x000106a0
        /*1020*/ 	.word	0x00000009
        /*1024*/ 	.word	0x00000000
        /*1028*/ 	.short	0x010a
        /*102a*/ 	.byte	0x3f
	.zero		1


	//   ....[41]....
        /*102c*/ 	.word	0x000106f0
        /*1030*/ 	.word	0x00000006
        /*1034*/ 	.word	0x00000000
        /*1038*/ 	.short	0x010a
        /*103a*/ 	.byte	0x3f
	.zero		1


	//----- nvinfo : EIATTR_NUM_MBARRIERS
	.align		4
.L_30:
        /*103c*/ 	.byte	0x03, 0x38
        /*103e*/ 	.short	0x0010


	//----- nvinfo : EIATTR_EXIT_INSTR_OFFSETS
	.align		4
        /*1040*/ 	.byte	0x04, 0x1c
        /*1042*/ 	.short	(.L_32 - .L_31)


	//   ....[0]....
.L_31:
        /*1044*/ 	.word	0x000014c0


	//   ....[1]....
        /*1048*/ 	.word	0x00001520


	//   ....[2]....
        /*104c*/ 	.word	0x0000f160


	//   ....[3]....
        /*1050*/ 	.word	0x0000f190


	//   ....[4]....
        /*1054*/ 	.word	0x000102f0


	//----- nvinfo : EIATTR_MAX_THREADS
	.align		4
.L_32:
        /*1058*/ 	.byte	0x04, 0x05
        /*105a*/ 	.short	(.L_34 - .L_33)
.L_33:
        /*105c*/ 	.word	0x00000180
        /*1060*/ 	.word	0x00000001
        /*1064*/ 	.word	0x00000001


	//----- nvinfo : EIATTR_CRS_STACK_SIZE
	.align		4
.L_34:
        /*1068*/ 	.byte	0x04, 0x1e
        /*106a*/ 	.short	(.L_36 - .L_35)
.L_35:
        /*106c*/ 	.word	0x00000000


	//----- nvinfo : EIATTR_CBANK_PARAM_SIZE
	.align		4
.L_36:
        /*1070*/ 	.byte	0x03, 0x19
        /*1072*/ 	.short	0x0470


	//----- nvinfo : EIATTR_PARAM_CBANK
	.align		4
        /*1074*/ 	.byte	0x04, 0x0a
        /*1076*/ 	.short	(.L_38 - .L_37)
	.align		4
.L_37:
        /*1078*/ 	.word	index@(.nv.constant0._ZN7cutlass13device_kernelINS_4gemm6kernel13GemmUniversalIN4cute5tupleIJiiiiEEENS1_10collective13CollectiveMmaINS1_37MainloopSm90TmaGmmaWarpSpecializedFP8ILi5ENS5_IJNS4_1CILi1EEENSA_ILi2EEESB_EEENS1_32KernelTmaWarpSpecializedPingpongEEENS5_IJNSA_ILi64EEENSA_ILi256EEENSA_ILi128EEEEEENS_12float_e5m2_tENS5_IJlSB_lEEESK_SL_NS4_8TiledMMAINS4_8MMA_AtomIJNS4_4SM904GMMA31MMA_64x256x32_F32E5M2E5M2_SS_TNILNSP_7ScaleInE1ELSR_1EEEEEENS4_6LayoutINS5_IJSB_SB_SB_EEENS5_IJNSA_ILi0EEESW_SW_EEEEENS5_IJNS4_10UnderscoreESZ_SZ_EEEEENS4_23SM90_TMA_LOAD_MULTICASTENS4_14ComposedLayoutINS4_7SwizzleILi3ELi4ELi3EEENS4_18smem_ptr_flag_bitsILi8EEENSU_INS5_IJNSA_ILi8EEESI_EEENS5_IJSI_SB_EEEEEEEvNS4_8identityENS4_13SM90_TMA_LOADES1C_vS1D_EENS_8epilogue10collective6detail29Sm90TmaWarpSpecializedAdapterINS1H_15DefaultEpilogueISK_SL_SL_NS1G_6thread17LinearCombinationISK_Li1EffLNS1L_9ScaleType4KindE0ELNS_15FloatRoundStyleE2ESK_EENS1_15EpilogueDefaultEEEEEvvEEEEvNT_6ParamsE)
        /*107c*/ 	.short	0x0210
        /*107e*/ 	.short	0x0470


	//----- nvinfo : EIATTR_SW_WAR
	.align		4
.L_38:
        /*1080*/ 	.byte	0x04, 0x36
        /*1082*/ 	.short	(.L_40 - .L_39)
.L_39:
        /*1084*/ 	.word	0x00000008
.L_40:


//--------------------- .nv.callgraph             --------------------------
	.section	.nv.callgraph,"",@"SHT_CUDA_CALLGRAPH"
	.align	4
	.sectionentsize	8
	.align		4
        /*0000*/ 	.word	0x00000000
	.align		4
        /*0004*/ 	.word	0xffffffff
	.align		4
        /*0008*/ 	.word	0x00000000
	.align		4
        /*000c*/ 	.word	0xfffffffe
	.align		4
        /*0010*/ 	.word	0x00000000
	.align		4
        /*0014*/ 	.word	0xfffffffd
	.align		4
        /*0018*/ 	.word	0x00000000
	.align		4
        /*001c*/ 	.word	0xfffffffc


//--------------------- .nv.constant4             --------------------------
	.section	.nv.constant4,"a",@progbits
	.align	8
	.align		8
.nv.constant4:
        /*0000*/ 	.dword	_ZN40_INTERNAL_3da91c61_4_k_cu_0abce718_252044cuda3std3__45__cpo5beginE
	.align		8
        /*0008*/ 	.dword	_ZN40_INTERNAL_3da91c61_4_k_cu_0abce718_252044cuda3std3__45__cpo3endE
	.align		8
        /*0010*/ 	.dword	_ZN40_INTERNAL_3da91c61_4_k_cu_0abce718_252044cuda3std3__45__cpo6cbeginE
	.align		8
        /*0018*/ 	.dword	_ZN40_INTERNAL_3da91c61_4_k_cu_0abce718_252044cuda3std3__45__cpo4cendE
	.align		8
        /*0020*/ 	.dword	_ZN40_INTERNAL_3da91c61_4_k_cu_0abce718_252044cuda3std3__442_GLOBAL__N__3da91c61_4_k_cu_0abce718_252046ignoreE
	.align		8
        /*0028*/ 	.dword	_ZN40_INTERNAL_3da91c61_4_k_cu_0abce718_252044cuda3std3__419piecewise_constructE
	.align		8
        /*0030*/ 	.dword	_ZN40_INTERNAL_3da91c61_4_k_cu_0abce718_252044cuda3std3__48in_placeE
	.align		8
        /*0038*/ 	.dword	_ZN40_INTERNAL_3da91c61_4_k_cu_0abce718_252044cuda3std6ranges3__45__cpo4swapE
	.align		8
        /*0040*/ 	.dword	_ZN40_INTERNAL_3da91c61_4_k_cu_0abce718_252044cuda3std6ranges3__45__cpo9iter_moveE
	.align		8
        /*0048*/ 	.dword	_ZN40_INTERNAL_3da91c61_4_k_cu_0abce718_252044cute7productE
	.align		8
        /*0050*/ 	.dword	_ZN40_INTERNAL_3da91c61_4_k_cu_0abce718_252044cute1_E


//--------------------- .text._ZN7cutlass13device_kernelINS_4gemm6kernel13GemmUniversalIN4cute5tupleIJiiiiEEENS1_10collective13CollectiveMmaINS1_37MainloopSm90TmaGmmaWarpSpecializedFP8ILi5ENS5_IJNS4_1CILi1EEENSA_ILi2EEESB_EEENS1_32KernelTmaWarpSpecializedPingpongEEENS5_IJNSA_ILi64EEENSA_ILi256EEENSA_ILi128EEEEEENS_12float_e5m2_tENS5_IJlSB_lEEESK_SL_NS4_8TiledMMAINS4_8MMA_AtomIJNS4_4SM904GMMA31MMA_64x256x32_F32E5M2E5M2_SS_TNILNSP_7ScaleInE1ELSR_1EEEEEENS4_6LayoutINS5_IJSB_SB_SB_EEENS5_IJNSA_ILi0EEESW_SW_EEEEENS5_IJNS4_10UnderscoreESZ_SZ_EEEEENS4_23SM90_TMA_LOAD_MULTICASTENS4_14ComposedLayoutINS4_7SwizzleILi3ELi4ELi3EEENS4_18smem_ptr_flag_bitsILi8EEENSU_INS5_IJNSA_ILi8EEESI_EEENS5_IJSI_SB_EEEEEEEvNS4_8identityENS4_13SM90_TMA_LOADES1C_vS1D_EENS_8epilogue10collective6detail29Sm90TmaWarpSpecializedAdapterINS1H_15DefaultEpilogueISK_SL_SL_NS1G_6thread17LinearCombinationISK_Li1EffLNS1L_9ScaleType4KindE0ELNS_15FloatRoundStyleE2ESK_EENS1_15EpilogueDefaultEEEEEvvEEEEvNT_6ParamsE --------------------------
	.section	.text._ZN7cutlass13device_kernelINS_4gemm6kernel13GemmUniversalIN4cute5tupleIJiiiiEEENS1_10collective13CollectiveMmaINS1_37MainloopSm90TmaGmmaWarpSpecializedFP8ILi5ENS5_IJNS4_1CILi1EEENSA_ILi2EEESB_EEENS1_32KernelTmaWarpSpecializedPingpongEEENS5_IJNSA_ILi64EEENSA_ILi256EEENSA_ILi128EEEEEENS_12float_e5m2_tENS5_IJlSB_lEEESK_SL_NS4_8TiledMMAINS4_8MMA_AtomIJNS4_4SM904GMMA31MMA_64x256x32_F32E5M2E5M2_SS_TNILNSP_7ScaleInE1ELSR_1EEEEEENS4_6LayoutINS5_IJSB_SB_SB_EEENS5_IJNSA_ILi0EEESW_SW_EEEEENS5_IJNS4_10UnderscoreESZ_SZ_EEEEENS4_23SM90_TMA_LOAD_MULTICASTENS4_14ComposedLayoutINS4_7SwizzleILi3ELi4ELi3EEENS4_18smem_ptr_flag_bitsILi8EEENSU_INS5_IJNSA_ILi8EEESI_EEENS5_IJSI_SB_EEEEEEEvNS4_8identityENS4_13SM90_TMA_LOADES1C_vS1D_EENS_8epilogue10collective6detail29Sm90TmaWarpSpecializedAdapterINS1H_15DefaultEpilogueISK_SL_SL_NS1G_6thread17LinearCombinationISK_Li1EffLNS1L_9ScaleType4KindE0ELNS_15FloatRoundStyleE2ESK_EENS1_15EpilogueDefaultEEEEEvvEEEEvNT_6ParamsE,"ax",@progbits
	.align	128
.text._ZN7cutlass13device_kernelINS_4gemm6kernel13GemmUniversalIN4cute5tupleIJiiiiEEENS1_10collective13CollectiveMmaINS1_37MainloopSm90TmaGmmaWarpSpecializedFP8ILi5ENS5_IJNS4_1CILi1EEENSA_ILi2EEESB_EEENS1_32KernelTmaWarpSpecializedPingpongEEENS5_IJNSA_ILi64EEENSA_ILi256EEENSA_ILi128EEEEEENS_12float_e5m2_tENS5_IJlSB_lEEESK_SL_NS4_8TiledMMAINS4_8MMA_AtomIJNS4_4SM904GMMA31MMA_64x256x32_F32E5M2E5M2_SS_TNILNSP_7ScaleInE1ELSR_1EEEEEENS4_6LayoutINS5_IJSB_SB_SB_EEENS5_IJNSA_ILi0EEESW_SW_EEEEENS5_IJNS4_10UnderscoreESZ_SZ_EEEEENS4_23SM90_TMA_LOAD_MULTICASTENS4_14ComposedLayoutINS4_7SwizzleILi3ELi4ELi3EEENS4_18smem_ptr_flag_bitsILi8EEENSU_INS5_IJNSA_ILi8EEESI_EEENS5_IJSI_SB_EEEEEEEvNS4_8identityENS4_13SM90_TMA_LOADES1C_vS1D_EENS_8epilogue10collective6detail29Sm90TmaWarpSpecializedAdapterINS1H_15DefaultEpilogueISK_SL_SL_NS1G_6thread17LinearCombinationISK_Li1EffLNS1L_9ScaleType4KindE0ELNS_15FloatRoundStyleE2ESK_EENS1_15EpilogueDefaultEEEEEvvEEEEvNT_6ParamsE:
        .type           _ZN7cutlass13device_kernelINS_4gemm6kernel13GemmUniversalIN4cute5tupleIJiiiiEEENS1_10collective13CollectiveMmaINS1_37MainloopSm90TmaGmmaWarpSpecializedFP8ILi5ENS5_IJNS4_1CILi1EEENSA_ILi2EEESB_EEENS1_32KernelTmaWarpSpecializedPingpongEEENS5_IJNSA_ILi64EEENSA_ILi256EEENSA_ILi128EEEEEENS_12float_e5m2_tENS5_IJlSB_lEEESK_SL_NS4_8TiledMMAINS4_8MMA_AtomIJNS4_4SM904GMMA31MMA_64x256x32_F32E5M2E5M2_SS_TNILNSP_7ScaleInE1ELSR_1EEEEEENS4_6LayoutINS5_IJSB_SB_SB_EEENS5_IJNSA_ILi0EEESW_SW_EEEEENS5_IJNS4_10UnderscoreESZ_SZ_EEEEENS4_23SM90_TMA_LOAD_MULTICASTENS4_14ComposedLayoutINS4_7SwizzleILi3ELi4ELi3EEENS4_18smem_ptr_flag_bitsILi8EEENSU_INS5_IJNSA_ILi8EEESI_EEENS5_IJSI_SB_EEEEEEEvNS4_8identityENS4_13SM90_TMA_LOADES1C_vS1D_EENS_8epilogue10collective6detail29Sm90TmaWarpSpecializedAdapterINS1H_15DefaultEpilogueISK_SL_SL_NS1G_6thread17LinearCombinationISK_Li1EffLNS1L_9ScaleType4KindE0ELNS_15FloatRoundStyleE2ESK_EENS1_15EpilogueDefaultEEEEEvvEEEEvNT_6ParamsE,@function
        .size           _ZN7cutlass13device_kernelINS_4gemm6kernel13GemmUniversalIN4cute5tupleIJiiiiEEENS1_10collective13CollectiveMmaINS1_37MainloopSm90TmaGmmaWarpSpecializedFP8ILi5ENS5_IJNS4_1CILi1EEENSA_ILi2EEESB_EEENS1_32KernelTmaWarpSpecializedPingpongEEENS5_IJNSA_ILi64EEENSA_ILi256EEENSA_ILi128EEEEEENS_12float_e5m2_tENS5_IJlSB_lEEESK_SL_NS4_8TiledMMAINS4_8MMA_AtomIJNS4_4SM904GMMA31MMA_64x256x32_F32E5M2E5M2_SS_TNILNSP_7ScaleInE1ELSR_1EEEEEENS4_6LayoutINS5_IJSB_SB_SB_EEENS5_IJNSA_ILi0EEESW_SW_EEEEENS5_IJNS4_10UnderscoreESZ_SZ_EEEEENS4_23SM90_TMA_LOAD_MULTICASTENS4_14ComposedLayoutINS4_7SwizzleILi3ELi4ELi3EEENS4_18smem_ptr_flag_bitsILi8EEENSU_INS5_IJNSA_ILi8EEESI_EEENS5_IJSI_SB_EEEEEEEvNS4_8identityENS4_13SM90_TMA_LOADES1C_vS1D_EENS_8epilogue10collective6detail29Sm90TmaWarpSpecializedAdapterINS1H_15DefaultEpilogueISK_SL_SL_NS1G_6thread17LinearCombinationISK_Li1EffLNS1L_9ScaleType4KindE0ELNS_15FloatRoundStyleE2ESK_EENS1_15EpilogueDefaultEEEEEvvEEEEvNT_6ParamsE,(.L_x_338 - _ZN7cutlass13device_kernelINS_4gemm6kernel13GemmUniversalIN4cute5tupleIJiiiiEEENS1_10collective13CollectiveMmaINS1_37MainloopSm90TmaGmmaWarpSpecializedFP8ILi5ENS5_IJNS4_1CILi1EEENSA_ILi2EEESB_EEENS1_32KernelTmaWarpSpecializedPingpongEEENS5_IJNSA_ILi64EEENSA_ILi256EEENSA_ILi128EEEEEENS_12float_e5m2_tENS5_IJlSB_lEEESK_SL_NS4_8TiledMMAINS4_8MMA_AtomIJNS4_4SM904GMMA31MMA_64x256x32_F32E5M2E5M2_SS_TNILNSP_7ScaleInE1ELSR_1EEEEEENS4_6LayoutINS5_IJSB_SB_SB_EEENS5_IJNSA_ILi0EEESW_SW_EEEEENS5_IJNS4_10UnderscoreESZ_SZ_EEEEENS4_23SM90_TMA_LOAD_MULTICASTENS4_14ComposedLayoutINS4_7SwizzleILi3ELi4ELi3EEENS4_18smem_ptr_flag_bitsILi8EEENSU_INS5_IJNSA_ILi8EEESI_EEENS5_IJSI_SB_EEEEEEEvNS4_8identityENS4_13SM90_TMA_LOADES1C_vS1D_EENS_8epilogue10collective6detail29Sm90TmaWarpSpecializedAdapterINS1H_15DefaultEpilogueISK_SL_SL_NS1G_6thread17LinearCombinationISK_Li1EffLNS1L_9ScaleType4KindE0ELNS_15FloatRoundStyleE2ESK_EENS1_15EpilogueDefaultEEEEEvvEEEEvNT_6ParamsE)
        .other          _ZN7cutlass13device_kernelINS_4gemm6kernel13GemmUniversalIN4cute5tupleIJiiiiEEENS1_10collective13CollectiveMmaINS1_37MainloopSm90TmaGmmaWarpSpecializedFP8ILi5ENS5_IJNS4_1CILi1EEENSA_ILi2EEESB_EEENS1_32KernelTmaWarpSpecializedPingpongEEENS5_IJNSA_ILi64EEENSA_ILi256EEENSA_ILi128EEEEEENS_12float_e5m2_tENS5_IJlSB_lEEESK_SL_NS4_8TiledMMAINS4_8MMA_AtomIJNS4_4SM904GMMA31MMA_64x256x32_F32E5M2E5M2_SS_TNILNSP_7ScaleInE1ELSR_1EEEEEENS4_6LayoutINS5_IJSB_SB_SB_EEENS5_IJNSA_ILi0EEESW_SW_EEEEENS5_IJNS4_10UnderscoreESZ_SZ_EEEEENS4_23SM90_TMA_LOAD_MULTICASTENS4_14ComposedLayoutINS4_7SwizzleILi3ELi4ELi3EEENS4_18smem_ptr_flag_bitsILi8EEENSU_INS5_IJNSA_ILi8EEESI_EEENS5_IJSI_SB_EEEEEEEvNS4_8identityENS4_13SM90_TMA_LOADES1C_vS1D_EENS_8epilogue10collective6detail29Sm90TmaWarpSpecializedAdapterINS1H_15DefaultEpilogueISK_SL_SL_NS1G_6thread17LinearCombinationISK_Li1EffLNS1L_9ScaleType4KindE0ELNS_15FloatRoundStyleE2ESK_EENS1_15EpilogueDefaultEEEEEvvEEEEvNT_6ParamsE,@"STO_CUDA_ENTRY STV_DEFAULT"
_ZN7cutlass13device_kernelINS_4gemm6kernel13GemmUniversalIN4cute5tupleIJiiiiEEENS1_10collective13CollectiveMmaINS1_37MainloopSm90TmaGmmaWarpSpecializedFP8ILi5ENS5_IJNS4_1CILi1EEENSA_ILi2EEESB_EEENS1_32KernelTmaWarpSpecializedPingpongEEENS5_IJNSA_ILi64EEENSA_ILi256EEENSA_ILi128EEEEEENS_12float_e5m2_tENS5_IJlSB_lEEESK_SL_NS4_8TiledMMAINS4_8MMA_AtomIJNS4_4SM904GMMA31MMA_64x256x32_F32E5M2E5M2_SS_TNILNSP_7ScaleInE1ELSR_1EEEEEENS4_6LayoutINS5_IJSB_SB_SB_EEENS5_IJNSA_ILi0EEESW_SW_EEEEENS5_IJNS4_10UnderscoreESZ_SZ_EEEEENS4_23SM90_TMA_LOAD_MULTICASTENS4_14ComposedLayoutINS4_7SwizzleILi3ELi4ELi3EEENS4_18smem_ptr_flag_bitsILi8EEENSU_INS5_IJNSA_ILi8EEESI_EEENS5_IJSI_SB_EEEEEEEvNS4_8identityENS4_13SM90_TMA_LOADES1C_vS1D_EENS_8epilogue10collective6detail29Sm90TmaWarpSpecializedAdapterINS1H_15DefaultEpilogueISK_SL_SL_NS1G_6thread17LinearCombinationISK_Li1EffLNS1L_9ScaleType4KindE0ELNS_15FloatRoundStyleE2ESK_EENS1_15EpilogueDefaultEEEEEvvEEEEvNT_6ParamsE:
[----:B------:R-:W0:Y:S02]  /*0000*/  LDC R1, c[0x0][0x28] ;  /* 0x00000a00ff017b82 */ /* 0x000e240000000800 */
[----:B0-----:R-:W-:Y:S01]  /*0010*/  VIADD R1, R1, 0xfffffef0 ;  /* 0xfffffef001017836 */ /* 0x001fe20000000000 */
[----:B------:R-:W0:Y:S01]  /*0020*/  S2R R3, SR_TID.X ;  /* 0x0000000000037919 */ /* 0x000e220000002100 */
[----:B------:R-:W-:Y:S01]  /*0030*/  ELECT P0, URZ, PT ;  /* 0x00000000003f782f */ /* 0x000fe20003800000 */
[----:B------:R-:W-:Y:S01]  /*0040*/  BSSY B0, `(.L_x_0) ;  /* 0x0000014000007945 */ /* 0x000fe20003800000 */
[--C-:B0-----:R-:W-:Y:S02]  /*0050*/  SHF.R.U32.HI R0, RZ, 0x5, R3.reuse ;  /* 0x00000005ff007819 */ /* 0x101fe40000011603 */
[----:B------:R-:W-:-:S03]  /*0060*/  SHF.R.U32.HI R5, RZ, 0x7, R3 ;  /* 0x00000007ff057819 */ /* 0x000fc60000011603 */
[----:B------:R-:W0:Y:S02]  /*0070*/  SHFL.IDX PT, R2, R0, RZ, 0x1f ;  /* 0x00001fff00027589 */ /* 0x000e2400000e0000 */
[----:B0-----:R-:W-:Y:S02]  /*0080*/  R2UR UR6, R2 ;  /* 0x00000000020672ca */ /* 0x001fe400000e0000 */
[----:B------:R0:W1:Y:S11]  /*0090*/  SHFL.IDX PT, R2, R5, RZ, 0x1f ;  /* 0x00001fff05027589 */ /* 0x00007600000e0000 */
[----:B------:R-:W-:-:S02]  /*00a0*/  USHF.R.S32.HI UR4, URZ, 0x1f, UR6 ;  /* 0x0000001f3f047899 */ /* 0x000fc40008011406 */
[----:B------:R-:W-:Y:S02]  /*00b0*/  ISETP.NE.OR P0, PT, RZ, UR6, !P0 ;  /* 0x00000006ff007c0c */ /* 0x000fe4000c705670 */
[----:B------:R-:W-:-:S04]  /*00c0*/  ULEA.HI UR4, UR4, UR6, URZ, 0x2 ;  /* 0x0000000604047291 */ /* 0x000fc8000f8f103f */
[----:B------:R-:W-:-:S04]  /*00d0*/  ULOP3.LUT UR4, UR4, 0xfffffffc, URZ, 0xc0, !UPT ;  /* 0xfffffffc04047892 */ /* 0x000fc8000f8ec03f */
[----:B------:R-:W-:-:S03]  /*00e0*/  UIADD3 UR6, UR6, -UR4, URZ ;  /* 0x8000000406067290 */ /* 0x000fc6000fffe03f */
[----:B01----:R-:W-:Y:S09]  /*00f0*/  @P0 BRA `(.L_x_1) ;  /* 0x0000000000200947 */ /* 0x003ff20003800000 */
[----:B------:R-:W-:Y:S02]  /*0100*/  ULDC.64 UR4, c[0x0][0x198] ;  /* 0x0000660000047ab9 */ /* 0x000fe40000000a00 */
[----:B------:R-:W-:Y:S02]  /*0110*/  UIADD3 UR8, UP0, UR4, 0xf0, URZ ;  /* 0x000000f004087890 */ /* 0x000fe4000ff1e03f */
[----:B------:R-:W-:Y:S02]  /*0120*/  UIADD3 UR4, UP1, UR4, 0x1f0, URZ ;  /* 0x000001f004047890 */ /* 0x000fe4000ff3e03f */
[----:B------:R-:W-:Y:S02]  /*0130*/  UIADD3.X UR9, URZ, UR5, URZ, UP0, !UPT ;  /* 0x000000053f097290 */ /* 0x000fe400087fe43f */
[----:B------:R-:W-:-:S07]  /*0140*/  UIADD3.X UR5, URZ, UR5, URZ, UP1, !UPT ;  /* 0x000000053f057290 */ /* 0x000fce0008ffe43f */
[----:B------:R0:W-:Y:S02]  /*0150*/  UTMACCTL.PF [UR8] ;  /* 0x00000000080079b9 */ /* 0x0001e40008040000 */
[----:B------:R0:W-:Y:S02]  /*0160*/  UTMACCTL.PF [UR4] ;  /* 0x00000000040079b9 */ /* 0x0001e40008040000 */
[----:B0-----:R-:W-:Y:S01]  /*0170*/  NOP ;  /* 0x0000000000007918 */ /* 0x001fe20000000000 */
.L_x_1:
[----:B------:R-:W-:Y:S05]  /*0180*/  BSYNC B0 ;  /* 0x0000000000007941 */ /* 0x000fea0003800000 */
.L_x_0:
[----:B------:R-:W0:Y:S01]  /*0190*/  SHFL.IDX PT, R6, R0, RZ, 0x1f ;  /* 0x00001fff00067589 */ /* 0x000e2200000e0000 */
[----:B------:R-:W-:Y:S01]  /*01a0*/  R2UR UR13, R2 ;  /* 0x00000000020d72ca */ /* 0x000fe200000e0000 */
[----:B------:R-:W-:-:S04]  /*01b0*/  UISETP.NE.AND UP0, UPT, UR6, 0x3, UPT ;  /* 0x000000030600788c */ /* 0x000fc8000bf05270 */
[----:B------:R-:W-:-:S08]  /*01c0*/  UISETP.EQ.OR UP0, UPT, UR6, URZ, !UP0 ;  /* 0x0000003f0600728c */ /* 0x000fd0000c702670 */
[----:B------:R-:W-:Y:S02]  /*01d0*/  UIADD3 UR12, UR13, -0x1, URZ ;  /* 0xffffffff0d0c7890 */ /* 0x000fe4000fffe03f */
[----:B------:R-:W-:Y:S02]  /*01e0*/  UISETP.EQ.AND UP0, UPT, UR13, URZ, UP0 ;  /* 0x0000003f0d00728c */ /* 0x000fe40008702270 */
[----:B------:R-:W-:Y:S02]  /*01f0*/  UISETP.GE.U32.AND UP1, UPT, UR12, 0x2, UPT ;  /* 0x000000020c00788c */ /* 0x000fe4000bf26070 */
[----:B------:R-:W-:Y:S01]  /*0200*/  USEL UR15, URZ, 0x1, !UP0 ;  /* 0x000000013f0f7887 */ /* 0x000fe2000c000000 */
[----:B0-----:R-:W-:-:S03]  /*0210*/  ISETP.NE.AND P0, PT, R6, RZ, PT ;  /* 0x000000ff0600720c */ /* 0x001fc60003f05270 */
[----:B------:R-:W-:-:S10]  /*0220*/  USEL UR15, UR15, 0x2, UP1 ;  /* 0x000000020f0f7887 */ /* 0x000fd40008800000 */
[----:B------:R-:W-:Y:S05]  /*0230*/  @P0 BRA `(.L_x_2) ;  /* 0x0000000000600947 */ /* 0x000fea0003800000 */
[----:B------:R-:W0:Y:S01]  /*0240*/  S2UR UR7, SR_CgaCtaId ;  /* 0x00000000000779c3 */ /* 0x000e220000008800 */
[----:B------:R-:W-:Y:S01]  /*0250*/  UMOV UR4, 0x400 ;  /* 0x0000040000047882 */ /* 0x000fe20000000000 */
[----:B------:R-:W-:Y:S01]  /*0260*/  UMOV UR5, 0x1 ;  /* 0x0000000100057882 */ /* 0x000fe20000000000 */
[----:B------:R-:W-:Y:S01]  /*0270*/  UMOV UR8, 0x2 ;  /* 0x0000000200087882 */ /* 0x000fe20000000000 */
[----:B------:R-:W-:Y:S01]  /*0280*/  ELECT P0, URZ, PT ;  /* 0x00000000003f782f */ /* 0x000fe20003800000 */
[----:B------:R-:W-:-:S04]  /*0290*/  UIADD3 UR8, -UR8, 0x100000, URZ ;  /* 0x0010000008087890 */ /* 0x000fc8000fffe13f */
[----:B------:R-:W-:Y:S02]  /*02a0*/  USHF.L.U32 UR9, UR8, 0xb, URZ ;  /* 0x0000000b08097899 */ /* 0x000fe4000800063f */
[----:B------:R-:W-:Y:S02]  /*02b0*/  USHF.L.U32 UR8, UR8, 0x1, URZ ;  /* 0x0000000108087899 */ /* 0x000fe4000800063f */
[----:B0-----:R-:W-:Y:S02]  /*02c0*/  ULEA UR7, UR7, UR4, 0x18 ;  /* 0x0000000407077291 */ /* 0x001fe4000f8ec03f */
[----:B------:R-:W-:-:S04]  /*02d0*/  UIADD3 UR4, -UR5, 0x100000, URZ ;  /* 0x0010000005047890 */ /* 0x000fc8000fffe13f */
[----:B------:R-:W-:Y:S02]  /*02e0*/  USHF.L.U32 UR5, UR4, 0xb, URZ ;  /* 0x0000000b04057899 */ /* 0x000fe4000800063f */
[----:B------:R-:W-:Y:S01]  /*02f0*/  USHF.L.U32 UR4, UR4, 0x1, URZ ;  /* 0x0000000104047899 */ /* 0x000fe2000800063f */
[----:B------:R-:W0:Y:S11]  /*0300*/  FENCE.VIEW.ASYNC.S ;  /* 0x00000000000073c6 */ /* 0x000e360000000000 */
[----:B0-----:R0:W1:Y:S01]  /*0310*/  SYNCS.EXCH.64 URZ, [UR7], UR4 ;  /* 0x00000004073f75b2 */ /* 0x0010620008000100 */
[----:B------:R0:W2:Y:S01]  /*0320*/  SYNCS.EXCH.64 URZ, [UR7+0x28], UR8 ;  /* 0x00002808073f75b2 */ /* 0x0000a20008000100 */
[----:B------:R0:W3:Y:S01]  /*0330*/  SYNCS.EXCH.64 URZ, [UR7+0x8], UR4 ;  /* 0x00000804073f75b2 */ /* 0x0000e20008000100 */
[----:B------:R0:W4:Y:S01]  /*0340*/  SYNCS.EXCH.64 URZ, [UR7+0x30], UR8 ;  /* 0x00003008073f75b2 */ /* 0x0001220008000100 */
[----:B------:R0:W0:Y:S01]  /*0350*/  SYNCS.EXCH.64 URZ, [UR7+0x10], UR4 ;  /* 0x00001004073f75b2 */ /* 0x0000220008000100 */
[----:B------:R0:W0:Y:S01]  /*0360*/  SYNCS.EXCH.64 URZ, [UR7+0x38], UR8 ;  /* 0x00003808073f75b2 */ /* 0x0000220008000100 */
[----:B------:R0:W0:Y:S01]  /*0370*/  SYNCS.EXCH.64 URZ, [UR7+0x18], UR4 ;  /* 0x00001804073f75b2 */ /* 0x0000220008000100 */
[----:B------:R0:W0:Y:S01]  /*0380*/  SYNCS.EXCH.64 URZ, [UR7+0x40], UR8 ;  /* 0x00004008073f75b2 */ /* 0x0000220008000100 */
[----:B------:R0:W0:Y:S01]  /*0390*/  SYNCS.EXCH.64 URZ, [UR7+0x20], UR4 ;  /* 0x00002004073f75b2 */ /* 0x0000220008000100 */
[----:B------:R0:W0:Y:S01]  /*03a0*/  SYNCS.EXCH.64 URZ, [UR7+0x48], UR8 ;  /* 0x00004808073f75b2 */ /* 0x0000220008000100 */
[----:B------:R-:W-:Y:S01]  /*03b0*/  NOP ;  /* 0x0000000000007918 */ /* 0x000fe20000000000 */
.L_x_2:
[----:B------:R-:W-:Y:S01]  /*03c0*/  SHF.R.S32.HI R2, RZ, 0x1f, R3 ;  /* 0x0000001fff027819 */ /* 0x000fe20000011403 */
[----:B------:R-:W5:Y:S01]  /*03d0*/  SHFL.IDX PT, R8, R0, RZ, 0x1f ;  /* 0x00001fff00087589 */ /* 0x000f6200000e0000 */
[----:B------:R-:W-:Y:S02]  /*03e0*/  ELECT P0, URZ, PT ;  /* 0x00000000003f782f */ /* 0x000fe40003800000 */
[----:B------:R-:W-:Y:S02]  /*03f0*/  SHF.R.S32.HI R9, RZ, 0x1f, R6 ;  /* 0x0000001fff097819 */ /* 0x000fe40000011406 */
[----:B------:R-:W-:Y:S02]  /*0400*/  ELECT P1, URZ, PT ;  /* 0x00000000003f782f */ /* 0x000fe40003820000 */
[----:B------:R-:W-:Y:S01]  /*0410*/  LEA.HI R2, R2, R3, RZ, 0x7 ;  /* 0x0000000302027211 */ /* 0x000fe200078f38ff */
[----:B------:R-:W1:Y:S01]  /*0420*/  SHFL.IDX PT, R10, R0, RZ, 0x1f ;  /* 0x00001fff000a7589 */ /* 0x000e6200000e0000 */
[----:B------:R-:W-:Y:S01]  /*0430*/  LEA.HI R9, R9, R6, RZ, 0x2 ;  /* 0x0000000609097211 */ /* 0x000fe200078f10ff */
[----:B------:R-:W2:Y:S01]  /*0440*/  S2UR UR14, SR_CTAID.X ;  /* 0x00000000000e79c3 */ /* 0x000ea20000002500 */
[----:B------:R-:W-:Y:S01]  /*0450*/  LOP3.LUT R2, R2, 0xffffff80, RZ, 0xc0, !PT ;  /* 0xffffff8002027812 */ /* 0x000fe200078ec0ff */
[----:B------:R-:W3:Y:S01]  /*0460*/  S2R R4, SR_CTAID.Y ;  /* 0x0000000000047919 */ /* 0x000ee20000002600 */
[----:B------:R-:W-:Y:S01]  /*0470*/  LOP3.LUT R9, R9, 0x3ffffffc, RZ, 0xc0, !PT ;  /* 0x3ffffffc09097812 */ /* 0x000fe200078ec0ff */
[----:B0-----:R-:W-:Y:S01]  /*0480*/  ULDC UR4, c[0x0][0x154] ;  /* 0x0000550000047ab9 */ /* 0x001fe20000000800 */
[----:B------:R-:W-:Y:S01]  /*0490*/  ULDC UR5, c[0x0][0x150] ;  /* 0x0000540000057ab9 */ /* 0x000fe20000000800 */
[----:B------:R-:W-:Y:S01]  /*04a0*/  IMAD.IADD R2, R3, 0x1, -R2 ;  /* 0x0000000103027824 */ /* 0x000fe200078e0a02 */
[----:B------:R-:W-:Y:S01]  /*04b0*/  UMOV UR9, 0x80 ;  /* 0x0000008000097882 */ /* 0x000fe20000000000 */
[----:B------:R-:W-:Y:S01]  /*04c0*/  IMAD.IADD R6, R6, 0x1, -R9 ;  /* 0x0000000106067824 */ /* 0x000fe200078e0a09 */
[----:B------:R-:W0:Y:S01]  /*04d0*/  LDC R15, c[0x0][0x148] ;  /* 0x00005200ff0f7b82 */ /* 0x000e220000000800 */
[----:B------:R-:W4:Y:S01]  /*04e0*/  SHFL.IDX PT, R9, R5, RZ, 0x1f ;  /* 0x00001fff05097589 */ /* 0x000f2200000e0000 */
[----:B------:R-:W-:Y:S01]  /*04f0*/  SHF.R.S32.HI R13, RZ, 0x1f, R2 ;  /* 0x0000001fff0d7819 */ /* 0x000fe20000011402 */
[----:B------:R-:W-:Y:S01]  /*0500*/  NOP ;  /* 0x0000000000007918 */ /* 0x000fe20000000000 */
[----:B------:R-:W-:Y:S01]  /*0510*/  NOP ;  /* 0x0000000000007918 */ /* 0x000fe20000000000 */
[----:B------:R-:W-:-:S02]  /*0520*/  ISETP.NE.AND P4, PT, RZ, UR13, PT ;  /* 0x0000000dff007c0c */ /* 0x000fc4000bf85270 */
[----:B------:R-:W-:Y:S02]  /*0530*/  LEA.HI R7, R13, R2, RZ, 0x3 ;  /* 0x000000020d077211 */ /* 0x000fe400078f18ff */
[----:B-----5:R-:W-:Y:S02]  /*0540*/  ISETP.NE.OR P0, PT, R8, RZ, !P0 ;  /* 0x000000ff0800720c */ /* 0x020fe40004705670 */
[--C-:B------:R-:W-:Y:S02]  /*0550*/  SHF.R.S32.HI R8, RZ, 0x3, R7.reuse ;  /* 0x00000003ff087819 */ /* 0x100fe40000011407 */
[----:B------:R-:W-:Y:S02]  /*0560*/  SHF.R.S32.HI R7, RZ, 0x1f, R7 ;  /* 0x0000001fff077819 */ /* 0x000fe40000011407 */
[----:B-1----:R-:W-:Y:S02]  /*0570*/  ISETP.NE.OR P1, PT, R10, RZ, !P1 ;  /* 0x000000ff0a00720c */ /* 0x002fe40004f25670 */
[----:B------:R-:W-:-:S04]  /*0580*/  LEA.HI R7, R7, R8, RZ, 0x2 ;  /* 0x0000000807077211 */ /* 0x000fc800078f10ff */
[----:B------:R-:W-:Y:S01]  /*0590*/  LOP3.LUT R7, R7, 0xfffffffc, RZ, 0xc0, !PT ;  /* 0xfffffffc07077812 */ /* 0x000fe200078ec0ff */
[----:B------:R-:W-:Y:S01]  /*05a0*/  VOTEU.ALL UP1, P0 ;  /* 0x00000000003f7886 */ /* 0x000fe20000020000 */
[----:B------:R-:W-:Y:S01]  /*05b0*/  VOTEU.ALL UP0, P0 ;  /* 0x00000000003f7886 */ /* 0x000fe20000000000 */
[----:B---3--:R-:W-:Y:S02]  /*05c0*/  I2FP.F32.U32 R0, R4 ;  /* 0x0000000400007245 */ /* 0x008fe40000201000 */
[----:B------:R-:W-:Y:S01]  /*05d0*/  IMAD.IADD R7, R8, 0x1, -R7 ;  /* 0x0000000108077824 */ /* 0x000fe200078e0a07 */
[----:B------:R-:W1:Y:S01]  /*05e0*/  @!UP1 S2UR UR8, SR_CgaCtaId ;  /* 0x00000000000899c3 */ /* 0x000e620000008800 */
[----:B------:R-:W-:Y:S01]  /*05f0*/  VOTEU.ALL UP2, P1 ;  /* 0x00000000003f7886 */ /* 0x000fe20000840000 */
[----:B------:R-:W-:Y:S01]  /*0600*/  @!UP1 UMOV UR7, 0x400 ;  /* 0x0000040000079882 */ /* 0x000fe20000000000 */
[----:B------:R-:W-:Y:S01]  /*0610*/  IMAD R6, R6, 0x4, R7 ;  /* 0x0000000406067824 */ /* 0x000fe200078e0207 */
[----:B------:R-:W-:Y:S01]  /*0620*/  VOTEU.ALL UP3, P1 ;  /* 0x00000000003f7886 */ /* 0x000fe20000860000 */
[----:B------:R-:W-:Y:S01]  /*0630*/  VOTEU.ALL UP4, P1 ;  /* 0x00000000003f7886 */ /* 0x000fe20000880000 */
[----:B------:R-:W-:Y:S01]  /*0640*/  @!UP2 UMOV UR10, 0x400 ;  /* 0x00000400000aa882 */ /* 0x000fe20000000000 */
[----:B------:R-:W-:Y:S01]  /*0650*/  IMAD.SHL.U32 R7, R6, 0x4, RZ ;  /* 0x0000000406077824 */ /* 0x000fe200078e00ff */
[----:B------:R-:W3:Y:S01]  /*0660*/  @!UP2 S2UR UR11, SR_CgaCtaId ;  /* 0x00000000000ba9c3 */ /* 0x000ee20000008800 */
[----:B------:R-:W-:Y:S01]  /*0670*/  VOTEU.ALL UP5, P1 ;  /* 0x00000000003f7886 */ /* 0x000fe200008a0000 */
[----:B----4-:R-:W-:-:S02]  /*0680*/  R2UR UR18, R9 ;  /* 0x00000000091272ca */ /* 0x010fc400000e0000 */
[----:B------:R-:W-:Y:S01]  /*0690*/  LOP3.LUT R11, R6, 0xc, R7, 0x78, !PT ;  /* 0x0000000c060b7812 */ /* 0x000fe200078e7807 */
[----:B------:R-:W-:Y:S01]  /*06a0*/  FMUL R7, R0, UR4 ;  /* 0x0000000400077c20 */ /* 0x000fe20008400000 */
[----:B--2---:R-:W-:Y:S01]  /*06b0*/  I2FP.F32.U32 R0, UR14 ;  /* 0x0000000e00007c45 */ /* 0x004fe20008201000 */
[----:B------:R-:W-:Y:S01]  /*06c0*/  UMOV UR4, 0x20 ;  /* 0x0000002000047882 */ /* 0x000fe20000000000 */
[----:B------:R-:W2:Y:S01]  /*06d0*/  LDC R8, c[0x0][0x140] ;  /* 0x00005000ff087b82 */ /* 0x000ea20000000800 */
[----:B------:R4:W-:Y:S02]  /*06e0*/  STL [R1+0x74], R11 ;  /* 0x0000740b01007387 */ /* 0x0009e40000100800 */
[----:B------:R-:W-:Y:S01]  /*06f0*/  FMUL R0, R0, UR5 ;  /* 0x0000000500007c20 */ /* 0x000fe20008400000 */
[----:B------:R-:W5:Y:S01]  /*0700*/  F2I.U32.TRUNC.NTZ R7, R7 ;  /* 0x0000000700077305 */ /* 0x000f62000020f000 */
[----:B------:R-:W-:-:S04]  /*0710*/  @!UP1 UIADD3 UR4, -UR4, 0x100000, URZ ;  /* 0x0010000004049890 */ /* 0x000fc8000fffe13f */
[----:B------:R-:W-:Y:S02]  /*0720*/  @!UP1 USHF.L.U32 UR5, UR4, 0xb, URZ ;  /* 0x0000000b04059899 */ /* 0x000fe4000800063f */
[----:B------:R-:W-:Y:S01]  /*0730*/  @!UP1 USHF.L.U32 UR4, UR4, 0x1, URZ ;  /* 0x0000000104049899 */ /* 0x000fe2000800063f */
[----:B------:R-:W4:Y:S01]  /*0740*/  LDC R6, c[0x0][0x144] ;  /* 0x00005100ff067b82 */ /* 0x000f220000000800 */
[----:B-1----:R-:W-:Y:S02]  /*0750*/  @!UP1 ULEA UR7, UR8, UR7, 0x18 ;  /* 0x0000000708079291 */ /* 0x002fe4000f8ec03f */
[----:B------:R-:W-:-:S04]  /*0760*/  @!UP2 UIADD3 UR8, -UR9, 0x100000, URZ ;  /* 0x001000000908a890 */ /* 0x000fc8000fffe13f */
[----:B------:R-:W-:Y:S02]  /*0770*/  @!UP2 USHF.L.U32 UR9, UR8, 0xb, URZ ;  /* 0x0000000b0809a899 */ /* 0x000fe4000800063f */
[----:B------:R-:W-:Y:S01]  /*0780*/  @!UP2 USHF.L.U32 UR8, UR8, 0x1, URZ ;  /* 0x000000010808a899 */ /* 0x000fe2000800063f */
[----:B------:R-:W1:Y:S01]  /*0790*/  F2I.U32.TRUNC.NTZ R0, R0 ;  /* 0x0000000000007305 */ /* 0x000e62000020f000 */
[----:B------:R-:W-:Y:S01]  /*07a0*/  VOTEU.ALL UP1, P0 ;  /* 0x00000000003f7886 */ /* 0x000fe20000020000 */
[----:B------:R-:W-:Y:S01]  /*07b0*/  LOP3.LUT P0, RZ, R2, 0x7, RZ, 0xc0, !PT ;  /* 0x0000000702ff7812 */ /* 0x000fe2000780c0ff */
[----:B---3--:R-:W-:Y:S01]  /*07c0*/  @!UP2 ULEA UR10, UR11, UR10, 0x18 ;  /* 0x0000000a0b0aa291 */ /* 0x008fe2000f8ec03f */
[----:B------:R-:W-:Y:S01]  /*07d0*/  VOTEU.ALL UP2, P1 ;  /* 0x00000000003f7886 */ /* 0x000fe20000840000 */
[----:B-----5:R-:W-:Y:S01]  /*07e0*/  IMAD.MOV R18, RZ, RZ, -R7 ;  /* 0x000000ffff127224 */ /* 0x020fe200078e0a07 */
[----:B------:R-:W-:Y:S01]  /*07f0*/  ISETP.LT.U32.AND P0, PT, R11, 0x2, !P0 ;  /* 0x000000020b00780c */ /* 0x000fe20004701070 */
[----:B------:R-:W3:Y:S02]  /*0800*/  FENCE.VIEW.ASYNC.S ;  /* 0x00000000000073c6 */ /* 0x000ee40000000000 */
[----:B---3--:R3:W3:Y:S01]  /*0810*/  @!UP0 SYNCS.EXCH.64 URZ, [UR7+0x80], UR4 ;  /* 0x00008004073f85b2 */ /* 0x0086e20008000100 */
[----:B--2---:R-:W-:Y:S01]  /*0820*/  ISETP.EQ.U32.AND P2, PT, R8, 0x1, PT ;  /* 0x000000010800780c */ /* 0x004fe20003f42070 */
[----:B-1----:R-:W-:-:S02]  /*0830*/  IMAD.MOV R7, RZ, RZ, -R0 ;  /* 0x000000ffff077224 */ /* 0x002fc400078e0a00 */
[----:B0-----:R-:W-:Y:S02]  /*0840*/  IMAD R0, R15, R18, R4 ;  /* 0x000000120f007224 */ /* 0x001fe400078e0204 */
[----:B----4-:R-:W-:-:S03]  /*0850*/  IMAD R14, R6, R7, UR14 ;  /* 0x0000000e060e7e24 */ /* 0x010fc6000f8e0207 */
[----:B------:R-:W-:Y:S01]  /*0860*/  ISETP.NE.AND P1, PT, R0, R11, PT ;  /* 0x0000000b0000720c */ /* 0x000fe20003f25270 */
[----:B------:R0:W1:Y:S01]  /*0870*/  @!UP1 SYNCS.EXCH.64 URZ, [UR7+0x88], UR4 ;  /* 0x00008804073f95b2 */ /* 0x0000620008000100 */
[----:B------:R-:W-:Y:S02]  /*0880*/  NOP ;  /* 0x0000000000007918 */ /* 0x000fe40000000000 */
[----:B------:R-:W-:-:S04]  /*0890*/  ISETP.EQ.OR P1, PT, R14, RZ, !P1 ;  /* 0x000000ff0e00720c */ /* 0x000fc80004f22670 */
[----:B------:R-:W-:Y:S01]  /*08a0*/  PLOP3.LUT P0, PT, P0, P1, PT, 0x80, 0x0 ;  /* 0x000000000000781c */ /* 0x000fe20000703070 */
[----:B------:R0:W2:Y:S01]  /*08b0*/  @!UP2 SYNCS.EXCH.64 URZ, [UR10+0x60], UR8 ;  /* 0x000060080a3fa5b2 */ /* 0x0000a20008000100 */
[----:B------:R0:W4:Y:S01]  /*08c0*/  @!UP3 SYNCS.EXCH.64 URZ, [UR10+0x68], UR8 ;  /* 0x000068080a3fb5b2 */ /* 0x0001220008000100 */
[----:B------:R0:W0:Y:S01]  /*08d0*/  @!UP4 SYNCS.EXCH.64 URZ, [UR10+0x70], UR8 ;  /* 0x000070080a3fc5b2 */ /* 0x0000220008000100 */
[----:B------:R0:W0:Y:S01]  /*08e0*/  @!UP5 SYNCS.EXCH.64 URZ, [UR10+0x78], UR8 ;  /* 0x000078080a3fd5b2 */ /* 0x0000220008000100 */
[----:B------:R-:W-:Y:S01]  /*08f0*/  NOP ;  /* 0x0000000000007918 */ /* 0x000fe20000000000 */
[----:B---3--:R-:W-:Y:S07]  /*0900*/  @!P2 BRA `(.L_x_3) ;  /* 0x000000000008a947 */ /* 0x008fee0003800000 */
[----:B012-4-:R-:W-:Y:S01]  /*0910*/  UCGABAR_ARV ;  /* 0x00000000000079c7 */ /* 0x017fe20008000000 */
[----:B------:R-:W-:Y:S05]  /*0920*/  BRA `(.L_x_4) ;  /* 0x0000000000047947 */ /* 0x000fea0003800000 */
.L_x_3:
[----:B012-4-:R-:W-:Y:S01]  /*0930*/  NOP ;  /* 0x0000000000007918 */ /* 0x017fe20000000000 */
.L_x_4:
[----:B------:R-:W-:Y:S01]  /*0940*/  ULDC.64 UR4, c[0x0][0x598] ;  /* 0x0001660000047ab9 */ /* 0x000fe20000000a00 */
[----:B------:R-:W-:Y:S01]  /*0950*/  ULDC.64 UR20, c[0x0][0x208] ;  /* 0x0000820000147ab9 */ /* 0x000fe20000000a00 */
[----:B------:R-:W-:-:S04]  /*0960*/  ISETP.NE.U32.AND P1, PT, RZ, UR4, PT ;  /* 0x00000004ff007c0c */ /* 0x000fc8000bf25070 */
[----:B------:R-:W-:-:S13]  /*0970*/  ISETP.NE.AND.EX P1, PT, RZ, UR5, PT, P1 ;  /* 0x00000005ff007c0c */ /* 0x000fda000bf25310 */
[----:B------:R-:W-:Y:S05]  /*0980*/  @!P1 BRA `(.L_x_5) ;  /* 0x0000000000209947 */ /* 0x000fea0003800000 */
[----:B------:R-:W0:Y:S02]  /*0990*/  LDC.64 R6, c[0x0][0x598] ;  /* 0x00016600ff067b82 */ /* 0x000e240000000a00 */
[----:B0-----:R-:W2:Y:S02]  /*09a0*/  LDG.E.64 R6, desc[UR20][R6.64] ;  /* 0x0000001406067981 */ /* 0x001ea4000c1e1b00 */
[----:B--2---:R-:W-:-:S04]  /*09b0*/  ISETP.NE.U32.AND P1, PT, R6, RZ, PT ;  /* 0x000000ff0600720c */ /* 0x004fc80003f25070 */
[----:B------:R-:W-:-:S13]  /*09c0*/  ISETP.NE.AND.EX P1, PT, R7, RZ, PT, P1 ;  /* 0x000000ff0700720c */ /* 0x000fda0003f25310 */
[----:B------:R-:W-:Y:S05]  /*09d0*/  @!P1 BRA `(.L_x_5) ;  /* 0x00000000000c9947 */ /* 0x000fea0003800000 */
[----:B------:R-:W2:Y:S02]  /*09e0*/  LD.E R6, desc[UR20][R6.64] ;  /* 0x0000001406067980 */ /* 0x000ea4000c101900 */
[----:B--2---:R-:W-:Y:S01]  /*09f0*/  R2UR UR32, R6 ;  /* 0x00000000062072ca */ /* 0x004fe200000e0000 */
[----:B------:R-:W-:-:S14]  /*0a00*/  BRA `(.L_x_6) ;  /* 0x0000000000247947 */ /* 0x000fdc0003800000 */
.L_x_5:
[----:B------:R-:W-:Y:S02]  /*0a10*/  ULDC.64 UR4, c[0x0][0x588] ;  /* 0x0001620000047ab9 */ /* 0x000fe40000000a00 */
[----:B------:R-:W-:-:S04]  /*0a20*/  ISETP.NE.U32.AND P1, PT, RZ, UR4, PT ;  /* 0x00000004ff007c0c */ /* 0x000fc8000bf25070 */
[----:B------:R-:W-:-:S13]  /*0a30*/  ISETP.NE.AND.EX P1, PT, RZ, UR5, PT, P1 ;  /* 0x00000005ff007c0c */ /* 0x000fda000bf25310 */
[----:B------:R-:W-:Y:S05]  /*0a40*/  @!P1 BRA `(.L_x_7) ;  /* 0x0000000000109947 */ /* 0x000fea0003800000 */
[----:B------:R-:W0:Y:S02]  /*0a50*/  LDC.64 R6, c[0x0][0x588] ;  /* 0x00016200ff067b82 */ /* 0x000e240000000a00 */
[----:B0-----:R-:W2:Y:S02]  /*0a60*/  LDG.E R6, desc[UR20][R6.64] ;  /* 0x0000001406067981 */ /* 0x001ea4000c1e1900 */
[----:B--2---:R-:W-:Y:S01]  /*0a70*/  R2UR UR32, R6 ;  /* 0x00000000062072ca */ /* 0x004fe200000e0000 */
[----:B------:R-:W-:-:S14]  /*0a80*/  BRA `(.L_x_6) ;  /* 0x0000000000047947 */ /* 0x000fdc0003800000 */
.L_x_7:
[----:B------:R-:W-:-:S05]  /*0a90*/  ULDC UR32, c[0x0][0x580] ;  /* 0x0001600000207ab9 */ /* 0x000fca0000000800 */
.L_x_6:
[----:B------:R-:W-:Y:S02]  /*0aa0*/  ULDC.64 UR4, c[0x0][0x5a0] ;  /* 0x0001680000047ab9 */ /* 0x000fe40000000a00 */
        /* <DEDUP_REMOVED lines=11> */
.L_x_8:
        /* <DEDUP_REMOVED lines=8> */
.L_x_10:
[----:B------:R-:W-:-:S05]  /*0be0*/  ULDC UR31, c[0x0][0x584] ;  /* 0x00016100001f7ab9 */ /* 0x000fca0000000800 */
.L_x_9:
[----:B------:R-:W0:Y:S01]  /*0bf0*/  LDC R0, c[0x0][0x65c] ;  /* 0x00019700ff007b82 */ /* 0x000e220000000800 */
[----:B------:R-:W-:Y:S01]  /*0c00*/  IMAD.U32 R6, RZ, RZ, UR14 ;  /* 0x0000000eff067e24 */ /* 0x000fe2000f8e00ff */
[----:B------:R-:W-:Y:S01]  /*0c10*/  UISETP.NE.AND UP0, UPT, UR13, 0x2, UPT ;  /* 0x000000020d00788c */ /* 0x000fe2000bf05270 */
[----:B------:R-:W-:Y:S01]  /*0c20*/  IMAD.MOV.U32 R7, RZ, RZ, RZ ;  /* 0x000000ffff077224 */ /* 0x000fe200078e00ff */
[----:B------:R-:W-:Y:S01]  /*0c30*/  ULDC UR7, c[0x0][0x28c] ;  /* 0x0000a30000077ab9 */ /* 0x000fe20000000800 */
[----:B------:R-:W-:Y:S01]  /*0c40*/  UMOV UR5, URZ ;  /* 0x0000003f00057c82 */ /* 0x000fe20008000000 */
[----:B------:R-:W-:Y:S02]  /*0c50*/  UIADD3 UR7, UR7, 0x7f, URZ ;  /* 0x0000007f07077890 */ /* 0x000fe4000fffe03f */
[----:B------:R-:W-:Y:S01]  /*0c60*/  PLOP3.LUT P1, PT, PT, PT, UP0, 0x80, 0x0 ;  /* 0x000000000000781c */ /* 0x000fe20003f2f008 */
[----:B------:R-:W-:Y:S01]  /*0c70*/  UMOV UR4, URZ ;  /* 0x0000003f00047c82 */ /* 0x000fe20008000000 */
[----:B------:R-:W-:Y:S01]  /*0c80*/  USHF.R.S32.HI UR10, URZ, 0x1f, UR7 ;  /* 0x0000001f3f0a7899 */ /* 0x000fe20008011407 */
[----:B------:R-:W-:-:S03]  /*0c90*/  ULDC.64 UR22, c[0x0][0x650] ;  /* 0x0001940000167ab9 */ /* 0x000fc60000000a00 */
[----:B------:R-:W-:Y:S01]  /*0ca0*/  ULEA.HI UR10, UR10, UR7, URZ, 0x7 ;  /* 0x000000070a0a7291 */ /* 0x000fe2000f8f383f */
[----:B0-----:R-:W-:-:S13]  /*0cb0*/  ISETP.NE.AND P3, PT, R0, 0x1, PT ;  /* 0x000000010000780c */ /* 0x001fda0003f65270 */
[----:B------:R-:W0:Y:S01]  /*0cc0*/  @P3 LDC R9, c[0x0][0x10] ;  /* 0x00000400ff093b82 */ /* 0x000e220000000800 */
[----:B------:R-:W-:-:S07]  /*0cd0*/  @P3 IMAD.MOV.U32 R5, RZ, RZ, RZ ;  /* 0x000000ffff053224 */ /* 0x000fce00078e00ff */
[----:B------:R-:W1:Y:S01]  /*0ce0*/  @!P3 LDC R11, c[0x0][0xc] ;  /* 0x00000300ff0bbb82 */ /* 0x000e620000000800 */
[----:B------:R-:W-:Y:S01]  /*0cf0*/  ULDC UR8, c[0x0][0xc] ;  /* 0x0000030000087ab9 */ /* 0x000fe20000000800 */
[----:B------:R-:W-:Y:S01]  /*0d00*/  ULDC UR9, c[0x0][0x10] ;  /* 0x0000040000097ab9 */ /* 0x000fe20000000800 */
[----:B------:R-:W-:Y:S01]  /*0d10*/  ULDC UR7, c[0x0][0x14] ;  /* 0x0000050000077ab9 */ /* 0x000fe20000000800 */
[----:B------:R-:W-:-:S04]  /*0d20*/  UIMAD.WIDE.U32 UR8, UR8, UR9, URZ ;  /* 0x00000009080872a5 */ /* 0x000fc8000f8e003f */
[----:B------:R-:W-:Y:S02]  /*0d30*/  UIMAD.WIDE.U32 UR16, UR8, UR7, URZ ;  /* 0x00000007081072a5 */ /* 0x000fe4000f8e003f */
[----:B------:R-:W-:-:S04]  /*0d40*/  UIMAD UR13, UR9, UR7, URZ ;  /* 0x00000007090d72a4 */ /* 0x000fc8000f8e023f */
[----:B------:R-:W-:Y:S01]  /*0d50*/  UIADD3 UR13, UR17, UR13, URZ ;  /* 0x0000000d110d7290 */ /* 0x000fe2000fffe03f */
[----:B0-----:R-:W-:Y:S01]  /*0d60*/  @P3 IMAD.WIDE.U32 R8, R9, UR14, R4 ;  /* 0x0000000e09083c25 */ /* 0x001fe2000f8e0004 */
[----:B------:R-:W-:-:S03]  /*0d70*/  USHF.R.S32.HI UR14, URZ, 0x7, UR10 ;  /* 0x000000073f0e7899 */ /* 0x000fc6000801140a */
[----:B------:R-:W-:Y:S02]  /*0d80*/  @P3 IMAD.MOV.U32 R12, RZ, RZ, R8 ;  /* 0x000000ffff0c3224 */ /* 0x000fe400078e0008 */
[----:B-1----:R-:W-:-:S04]  /*0d90*/  @!P3 IMAD.WIDE.U32 R6, R4, R11, R6 ;  /* 0x0000000b0406b225 */ /* 0x002fc800078e0006 */
[----:B------:R-:W-:Y:S02]  /*0da0*/  @P3 IMAD.MOV.U32 R11, RZ, RZ, RZ ;  /* 0x000000ffff0b3224 */ /* 0x000fe400078e00ff */
[----:B------:R-:W-:Y:S02]  /*0db0*/  @!P3 IMAD.MOV.U32 R12, RZ, RZ, R6 ;  /* 0x000000ffff0cb224 */ /* 0x000fe400078e0006 */
[----:B------:R-:W-:Y:S02]  /*0dc0*/  @P3 IMAD.IADD R10, R9, 0x1, R11 ;  /* 0x00000001090a3824 */ /* 0x000fe400078e020b */
[----:B------:R-:W-:Y:S01]  /*0dd0*/  @!P3 IMAD.MOV.U32 R10, RZ, RZ, R7 ;  /* 0x000000ffff0ab224 */ /* 0x000fe200078e0007 */
[----:B------:R0:W-:Y:S03]  /*0de0*/  STL [R1+0x7c], R12 ;  /* 0x00007c0c01007387 */ /* 0x0001e60000100800 */
[----:B------:R-:W-:Y:S01]  /*0df0*/  IMAD.MOV.U32 R16, RZ, RZ, R10 ;  /* 0x000000ffff107224 */ /* 0x000fe200078e000a */
[----:B------:R0:W-:Y:S01]  /*0e00*/  STL [R1+0x78], R10 ;  /* 0x0000780a01007387 */ /* 0x0001e20000100800 */
[----:B------:R-:W-:Y:S05]  /*0e10*/  @P1 BRA `(.L_x_11) ;  /* 0x0000000000281947 */ /* 0x000fea0003800000 */
[----:B0-----:R-:W-:Y:S01]  /*0e20*/  IADD3 R12, P1, R12, UR16, RZ ;  /* 0x000000100c0c7c10 */ /* 0x001fe2000ff3e0ff */
[----:B------:R-:W-:Y:S02]  /*0e30*/  UISETP.GE.U32.AND UP0, UPT, UR14, 0x5, UPT ;  /* 0x000000050e00788c */ /* 0x000fe4000bf06070 */
[----:B------:R-:W-:Y:S01]  /*0e40*/  UIMAD.WIDE.U32 UR4, UR14, -0x33333333, URZ ;  /* 0xcccccccd0e0478a5 */ /* 0x000fe2000f8e003f */
[----:B------:R-:W-:Y:S01]  /*0e50*/  IADD3.X R16, R16, UR13, RZ, P1, !PT ;  /* 0x0000000d10107c10 */ /* 0x000fe20008ffe4ff */
[----:B------:R1:W-:Y:S02]  /*0e60*/  STL [R1+0x7c], R12 ;  /* 0x00007c0c01007387 */ /* 0x0003e40000100800 */
[----:B------:R-:W-:Y:S02]  /*0e70*/  USHF.R.U32.HI UR5, URZ, 0x2, UR5 ;  /* 0x000000023f057899 */ /* 0x000fe40008011605 */
[----:B------:R1:W-:Y:S01]  /*0e80*/  STL [R1+0x78], R16 ;  /* 0x0000781001007387 */ /* 0x0003e20000100800 */
[----:B------:R-:W-:-:S02]  /*0e90*/  UMOV UR4, URZ ;  /* 0x0000003f00047c82 */ /* 0x000fc40008000000 */
[----:B------:R-:W-:Y:S02]  /*0ea0*/  @UP0 ULOP3.LUT UR4, UR5, 0x1, URZ, 0xc0, !UPT ;  /* 0x0000000105040892 */ /* 0x000fe4000f8ec03f */
[----:B------:R-:W-:-:S12]  /*0eb0*/  UIMAD UR5, UR5, -0x5, UR14 ;  /* 0xfffffffb050578a4 */ /* 0x000fd8000f8e020e */
.L_x_11:
[----:B------:R-:W-:Y:S01]  /*0ec0*/  IMAD.MOV.U32 R8, RZ, RZ, -0x1 ;  /* 0xffffffffff087424 */ /* 0x000fe200078e00ff */
[----:B------:R-:W-:Y:S01]  /*0ed0*/  ISETP.GE.U32.AND P1, PT, R12, UR22, PT ;  /* 0x000000160c007c0c */ /* 0x000fe2000bf26070 */
[----:B------:R-:W-:Y:S01]  /*0ee0*/  IMAD.MOV.U32 R6, RZ, RZ, -0x1 ;  /* 0xffffffffff067424 */ /* 0x000fe200078e00ff */
[----:B------:R-:W-:Y:S01]  /*0ef0*/  PRMT R0, RZ, 0x7610, R0 ;  /* 0x00007610ff007816 */ /* 0x000fe20000000000 */
[----:B------:R-:W-:Y:S01]  /*0f00*/  IMAD.MOV.U32 R7, RZ, RZ, -0x1 ;  /* 0xffffffffff077424 */ /* 0x000fe200078e00ff */
[----:B------:R2:W-:Y:S01]  /*0f10*/  STL [R1+0x80], R8 ;  /* 0x0000800801007387 */ /* 0x0005e20000100800 */
[----:B------:R-:W-:-:S03]  /*0f20*/  ISETP.GE.U32.AND.EX P1, PT, R16, UR23, PT, P1 ;  /* 0x0000001710007c0c */ /* 0x000fc6000bf26110 */
[----:B------:R2:W-:Y:S04]  /*0f30*/  STL [R1+0x70], R6 ;  /* 0x0000700601007387 */ /* 0x0005e80000100800 */
[----:B------:R2:W-:Y:S06]  /*0f40*/  STL [R1+0x84], R7 ;  /* 0x0000840701007387 */ /* 0x0005ec0000100800 */
[----:B------:R-:W-:Y:S05]  /*0f50*/  @P1 BRA `(.L_x_12) ;  /* 0x0000000400381947 */ /* 0x000fea0003800000 */
[----:B------:R-:W3:Y:S01]  /*0f60*/  LDC.64 R20, c[0x0][0x628] ;  /* 0x00018a00ff147b82 */ /* 0x000ee20000000a00 */
[----:B--2---:R-:W-:Y:S02]  /*0f70*/  IMAD.MOV.U32 R6, RZ, RZ, R12 ;  /* 0x000000ffff067224 */ /* 0x004fe400078e000c */
[----:B------:R-:W-:-:S05]  /*0f80*/  IMAD.MOV.U32 R7, RZ, RZ, R16 ;  /* 0x000000ffff077224 */ /* 0x000fca00078e0010 */
[----:B------:R-:W2:Y:S08]  /*0f90*/  LDC R0, c[0x0][0x630] ;  /* 0x00018c00ff007b82 */ /* 0x000eb00000000800 */
[----:B------:R-:W4:Y:S01]  /*0fa0*/  LDC.64 R22, c[0x0][0x620] ;  /* 0x00018800ff167b82 */ /* 0x000f220000000a00 */
[----:B---3--:R-:W-:-:S04]  /*0fb0*/  ISETP.NE.U32.AND P1, PT, R20, RZ, PT ;  /* 0x000000ff1400720c */ /* 0x008fc80003f25070 */
[----:B------:R-:W-:-:S13]  /*0fc0*/  ISETP.NE.AND.EX P1, PT, R21, RZ, PT, P1 ;  /* 0x000000ff1500720c */ /* 0x000fda0003f25310 */
[----:B--2-4-:R-:W-:Y:S05]  /*0fd0*/  @!P1 BRA `(.L_x_13) ;  /* 0x0000000000289947 */ /* 0x014fea0003800000 */
[----:B------:R-:W2:Y:S02]  /*0fe0*/  LDC R11, c[0x0][0x634] ;  /* 0x00018d00ff0b7b82 */ /* 0x000ea40000000800 */
[----:B--2---:R-:W-:-:S05]  /*0ff0*/  IADD3 R11, P1, R12, R11, RZ ;  /* 0x0000000b0c0b7210 */ /* 0x004fca0007f3e0ff */
[----:B------:R-:W-:-:S04]  /*1000*/  IMAD.X R17, RZ, RZ, R16, P1 ;  /* 0x000000ffff117224 */ /* 0x000fc800008e0610 */
[----:B------:R-:W-:-:S04]  /*1010*/  IMAD.WIDE.U32 R6, R17, R20, RZ ;  /* 0x0000001411067225 */ /* 0x000fc800078e00ff */
[----:B------:R-:W-:-:S04]  /*1020*/  IMAD.WIDE.U32 R8, P1, R11, R21, R6 ;  /* 0x000000150b087225 */ /* 0x000fc80007820006 */
[----:B------:R-:W-:-:S04]  /*1030*/  IMAD.WIDE.U32 R6, R11, R20, RZ ;  /* 0x000000140b067225 */ /* 0x000fc800078e00ff */
[----:B------:R-:W-:Y:S01]  /*1040*/  IMAD.X R11, RZ, RZ, RZ, P1 ;  /* 0x000000ffff0b7224 */ /* 0x000fe200008e06ff */
[----:B------:R-:W-:Y:S01]  /*1050*/  IADD3 RZ, P1, R7, R8, RZ ;  /* 0x0000000807ff7210 */ /* 0x000fe20007f3e0ff */
[----:B0-----:R-:W-:-:S04]  /*1060*/  IMAD.MOV.U32 R10, RZ, RZ, R9 ;  /* 0x000000ffff0a7224 */ /* 0x001fc800078e0009 */
[----:B------:R-:W-:-:S08]  /*1070*/  IMAD.WIDE.U32.X R6, R17, R21, R10, P1 ;  /* 0x0000001511067225 */ /* 0x000fd000008e040a */
.L_x_13:
[----:B------:R-:W2:Y:S01]  /*1080*/  LDC.64 R24, c[0x0][0x640] ;  /* 0x00019000ff187b82 */ /* 0x000ea20000000a00 */
[-CC-:B------:R-:W-:Y:S01]  /*1090*/  SHF.R.U64 R27, R6, R0.reuse, R7.reuse ;  /* 0x00000000061b7219 */ /* 0x180fe20000001207 */
[----:B------:R-:W-:Y:S01]  /*10a0*/  IMAD.MOV.U32 R6, RZ, RZ, R12 ;  /* 0x000000ffff067224 */ /* 0x000fe200078e000c */
[----:B------:R-:W-:Y:S02]  /*10b0*/  SHF.R.U32.HI R0, RZ, R0, R7 ;  /* 0x00000000ff007219 */ /* 0x000fe40000011607 */
[----:B------:R-:W-:-:S03]  /*10c0*/  IADD3 R9, P1, RZ, -R27, RZ ;  /* 0x8000001bff097210 */ /* 0x000fc60007f3e0ff */
[----:B------:R-:W1:Y:S02]  /*10d0*/  LDC R8, c[0x0][0x618] ;  /* 0x00018600ff087b82 */ /* 0x000e640000000800 */
[----:B------:R-:W-:-:S04]  /*10e0*/  IMAD.X R7, RZ, RZ, ~R0, P1 ;  /* 0x000000ffff077224 */ /* 0x000fc800008e0e00 */
[-C--:B------:R-:W-:Y:S02]  /*10f0*/  IMAD R0, R7, R22.reuse, RZ ;  /* 0x0000001607007224 */ /* 0x080fe400078e02ff */
[----:B0-----:R-:W0:Y:S01]  /*1100*/  LDC R10, c[0x0][0x608] ;  /* 0x00018200ff0a7b82 */ /* 0x001e220000000800 */
[----:B------:R-:W-:Y:S02]  /*1110*/  IMAD.MOV.U32 R7, RZ, RZ, R16 ;  /* 0x000000ffff077224 */ /* 0x000fe400078e0010 */
[----:B------:R-:W-:-:S05]  /*1120*/  IMAD.WIDE.U32 R6, R9, R22, R6 ;  /* 0x0000001609067225 */ /* 0x000fca00078e0006 */
[----:B------:R-:W3:Y:S01]  /*1130*/  LDC R21, c[0x0][0x658] ;  /* 0x00019600ff157b82 */ /* 0x000ee20000000800 */
[----:B------:R-:W-:Y:S01]  /*1140*/  IMAD R9, R9, R23, R0 ;  /* 0x0000001709097224 */ /* 0x000fe200078e0200 */
[----:B--2---:R-:W-:Y:S01]  /*1150*/  ISETP.NE.U32.AND P1, PT, R24, RZ, PT ;  /* 0x000000ff1800720c */ /* 0x004fe20003f25070 */
[----:B------:R-:W-:Y:S02]  /*1160*/  IMAD.MOV.U32 R0, RZ, RZ, -0x1 ;  /* 0xffffffffff007424 */ /* 0x000fe400078e00ff */
[----:B------:R-:W-:Y:S01]  /*1170*/  IMAD.IADD R7, R7, 0x1, R9 ;  /* 0x0000000107077824 */ /* 0x000fe200078e0209 */
[----:B------:R-:W-:Y:S01]  /*1180*/  ISETP.NE.AND.EX P1, PT, R25, RZ, PT, P1 ;  /* 0x000000ff1900720c */ /* 0x000fe20003f25310 */
[----:B------:R-:W-:Y:S01]  /*1190*/  IMAD.MOV.U32 R22, RZ, RZ, 0x1 ;  /* 0x00000001ff167424 */ /* 0x000fe200078e00ff */
[----:B------:R-:W2:Y:S02]  /*11a0*/  LDC R19, c[0x0][0x600] ;  /* 0x00018000ff137b82 */ /* 0x000ea40000000800 */
[----:B-1----:R-:W-:-:S02]  /*11b0*/  SHF.R.U64 R16, R6, R8, R7 ;  /* 0x0000000806107219 */ /* 0x002fc40000001207 */
[----:B------:R-:W-:-:S04]  /*11c0*/  SHF.R.U32.HI R7, RZ, R8, R7 ;  /* 0x00000008ff077219 */ /* 0x000fc80000011607 */
[----:B------:R-:W1:Y:S01]  /*11d0*/  LDC R20, c[0x0][0x648] ;  /* 0x00019200ff147b82 */ /* 0x000e620000000800 */
[-CC-:B0-----:R-:W-:Y:S02]  /*11e0*/  SHF.R.U64 R29, R16, R10.reuse, R7.reuse ;  /* 0x0000000a101d7219 */ /* 0x181fe40000001207 */
[----:B------:R-:W-:-:S05]  /*11f0*/  SHF.R.U32.HI R6, RZ, R10, R7 ;  /* 0x0000000aff067219 */ /* 0x000fca0000011607 */
[----:B------:R-:W0:Y:S01]  /*1200*/  LDC R23, c[0x0][0x638] ;  /* 0x00018e00ff177b82 */ /* 0x000e220000000800 */
[-CC-:B---3--:R-:W-:Y:S02]  /*1210*/  SHF.R.U64 R28, R29, R21.reuse, R6.reuse ;  /* 0x000000151d1c7219 */ /* 0x188fe40000001206 */
[-C--:B------:R-:W-:Y:S02]  /*1220*/  SHF.L.U32 R0, R0, R21.reuse, RZ ;  /* 0x0000001500007219 */ /* 0x080fe400000006ff */
[----:B------:R-:W-:Y:S01]  /*1230*/  SHF.R.U32.HI R7, RZ, R21, R6 ;  /* 0x00000015ff077219 */ /* 0x000fe20000011606 */
[----:B------:R-:W-:Y:S01]  /*1240*/  IMAD.MOV.U32 R6, RZ, RZ, R28 ;  /* 0x000000ffff067224 */ /* 0x000fe200078e001c */
[----:B------:R-:W-:Y:S01]  /*1250*/  LOP3.LUT R12, RZ, R0, RZ, 0x33, !PT ;  /* 0x00000000ff0c7212 */ /* 0x000fe200078e33ff */
[----:B------:R-:W3:Y:S01]  /*1260*/  LDC R26, c[0x0][0x610] ;  /* 0x00018400ff1a7b82 */ /* 0x000ee20000000800 */
[----:B------:R-:W-:Y:S05]  /*1270*/  @!P1 BRA `(.L_x_14) ;  /* 0x0000000000289947 */ /* 0x000fea0003800000 */
[----:B------:R-:W4:Y:S02]  /*1280*/  LDC R11, c[0x0][0x64c] ;  /* 0x00019300ff0b7b82 */ /* 0x000f240000000800 */
[----:B----4-:R-:W-:-:S05]  /*1290*/  IADD3 R11, P1, R28, R11, RZ ;  /* 0x0000000b1c0b7210 */ /* 0x010fca0007f3e0ff */
[----:B------:R-:W-:-:S04]  /*12a0*/  IMAD.X R17, RZ, RZ, R7, P1 ;  /* 0x000000ffff117224 */ /* 0x000fc800008e0607 */
[----:B------:R-:W-:-:S04]  /*12b0*/  IMAD.WIDE.U32 R6, R17, R24, RZ ;  /* 0x0000001811067225 */ /* 0x000fc800078e00ff */
[----:B------:R-:W-:-:S04]  /*12c0*/  IMAD.WIDE.U32 R8, P1, R11, R25, R6 ;  /* 0x000000190b087225 */ /* 0x000fc80007820006 */
[----:B------:R-:W-:-:S04]  /*12d0*/  IMAD.WIDE.U32 R6, R11, R24, RZ ;  /* 0x000000180b067225 */ /* 0x000fc800078e00ff */
[----:B------:R-:W-:Y:S01]  /*12e0*/  IMAD.X R11, RZ, RZ, RZ, P1 ;  /* 0x000000ffff0b7224 */ /* 0x000fe200008e06ff */
[----:B------:R-:W-:Y:S01]  /*12f0*/  IADD3 RZ, P1, R7, R8, RZ ;  /* 0x0000000807ff7210 */ /* 0x000fe20007f3e0ff */
[----:B------:R-:W-:-:S04]  /*1300*/  IMAD.MOV.U32 R10, RZ, RZ, R9 ;  /* 0x000000ffff0a7224 */ /* 0x000fc800078e0009 */
[----:B------:R-:W-:-:S08]  /*1310*/  IMAD.WIDE.U32.X R6, R17, R25, R10, P1 ;  /* 0x0000001911067225 */ /* 0x000fd000008e040a */
.L_x_14:
[----:B-1----:R-:W-:Y:S01]  /*1320*/  SHF.R.U64 R6, R6, R20, R7 ;  /* 0x0000001406067219 */ /* 0x002fe20000001207 */
[----:B--2---:R-:W-:Y:S01]  /*1330*/  VIADD R7, R19, 0xffffffff ;  /* 0xffffffff13077836 */ /* 0x004fe20000000000 */
[----:B------:R-:W-:Y:S01]  /*1340*/  SHF.L.U32 R0, R22, R21, RZ ;  /* 0x0000001516007219 */ /* 0x000fe200000006ff */
[----:B------:R-:W-:Y:S01]  /*1350*/  @P3 IMAD R14, R15, R18, R4 ;  /* 0x000000120f0e3224 */ /* 0x000fe200078e0204 */
[----:B------:R-:W-:Y:S01]  /*1360*/  LOP3.LUT R5, R29, R12, RZ, 0xc0, !PT ;  /* 0x0000000c1d057212 */ /* 0x000fe200078ec0ff */
[----:B------:R-:W-:Y:S01]  /*1370*/  IMAD.MOV R8, RZ, RZ, -R6 ;  /* 0x000000ffff087224 */ /* 0x000fe200078e0a06 */
[----:B------:R-:W-:-:S03]  /*1380*/  LOP3.LUT R7, R16, R7, RZ, 0xc0, !PT ;  /* 0x0000000710077212 */ /* 0x000fc600078ec0ff */
[----:B------:R-:W-:Y:S02]  /*1390*/  IMAD R5, R0, R6, R5 ;  /* 0x0000000600057224 */ /* 0x000fe400078e0205 */
[----:B0-----:R-:W-:Y:S02]  /*13a0*/  IMAD R0, R8, R23, R28 ;  /* 0x0000001708007224 */ /* 0x001fe400078e021c */
[----:B---3--:R-:W-:Y:S02]  /*13b0*/  IMAD R4, R5, R26, R14 ;  /* 0x0000001a05047224 */ /* 0x008fe400078e020e */
[----:B------:R-:W-:Y:S02]  /*13c0*/  IMAD.MOV.U32 R6, RZ, RZ, 0x1 ;  /* 0x00000001ff067424 */ /* 0x000fe400078e00ff */
[----:B------:R-:W-:-:S03]  /*13d0*/  IMAD R5, R0, R19, R7 ;  /* 0x0000001300057224 */ /* 0x000fc600078e0207 */
[----:B------:R-:W-:Y:S02]  /*13e0*/  PRMT R0, R6, 0x7610, R0 ;  /* 0x0000761006007816 */ /* 0x000fe40000000000 */
[----:B------:R-:W-:Y:S02]  /*13f0*/  SEL R6, R5, R4, !P3 ;  /* 0x0000000405067207 */ /* 0x000fe40005800000 */
[----:B------:R-:W-:-:S03]  /*1400*/  SEL R4, R4, R5, !P3 ;  /* 0x0000000504047207 */ /* 0x000fc60005800000 */
[----:B------:R3:W-:Y:S04]  /*1410*/  STL [R1+0x84], R6 ;  /* 0x0000840601007387 */ /* 0x0007e80000100800 */
[----:B------:R3:W-:Y:S04]  /*1420*/  STL [R1+0x70], R27 ;  /* 0x0000701b01007387 */ /* 0x0007e80000100800 */
[----:B------:R3:W-:Y:S02]  /*1430*/  STL [R1+0x80], R4 ;  /* 0x0000800401007387 */ /* 0x0007e40000100800 */
.L_x_12:
[----:B------:R-:W-:Y:S05]  /*1440*/  @!P2 BRA `(.L_x_15) ;  /* 0x00000000000ca947 */ /* 0x000fea0003800000 */
[----:B------:R-:W-:Y:S01]  /*1450*/  UCGABAR_WAIT ;  /* 0x0000000000007dc7 */ /* 0x000fe20008000000 */
[----:B------:R-:W-:Y:S01]  /*1460*/  CCTL.IVALL ;  /* 0x00000000ff00798f */ /* 0x000fe20002000000 */
[----:B------:R-:W-:Y:S05]  /*1470*/  BRA `(.L_x_16) ;  /* 0x0000000000047947 */ /* 0x000fea0003800000 */
.L_x_15:
[----:B------:R-:W-:Y:S06]  /*1480*/  BAR.SYNC.DEFER_BLOCKING 0x0 ;  /* 0x0000000000007b1d */ /* 0x000fec0000010000 */
.L_x_16:
[----:B------:R-:W-:Y:S05]  /*1490*/  @!P4 BRA `(.L_x_17) ;  /* 0x000000dc0034c947 */ /* 0x000fea0003800000 */
[----:B------:R-:W-:-:S06]  /*14a0*/  UISETP.GT.U32.AND UP0, UPT, UR12, 0x1, UPT ;  /* 0x000000010c00788c */ /* 0x000fcc000bf04070 */
[----:B------:R-:W-:-:S13]  /*14b0*/  PLOP3.LUT P1, PT, PT, PT, UP0, 0x80, 0x0 ;  /* 0x000000000000781c */ /* 0x000fda0003f2f008 */
[----:B------:R-:W-:Y:S05]  /*14c0*/  @P1 EXIT ;  /* 0x000000000000194d */ /* 0x000fea0003800000 */
.L_x_18:
[----:B------:R-:W-:-:S08]  /*14d0*/  NOP ;  /* 0x0000000000007918 */ /* 0x000fd00000000000 */
[----:B------:R-:W4:Y:S02]  /*14e0*/  USETMAXREG.TRY_ALLOC.CTAPOOL UP0, 0xe8 ;  /* 0x000000e8000079c8 */ /* 0x000f240008000600 */
[----:B----4-:R-:W-:-:S13]  /*14f0*/  PLOP3.LUT P1, PT, PT, PT, UP0, 0x80, 0x0 ;  /* 0x000000000000781c */ /* 0x010fda0003f2f008 */
[----:B------:R-:W-:Y:S05]  /*1500*/  @!P1 BRA `(.L_x_18) ;  /* 0xfffffffc00f09947 */ /* 0x000fea000383ffff */
[----:B------:R-:W-:-:S13]  /*1510*/  LOP3.LUT P1, RZ, R0, 0xff, RZ, 0xc0, !PT ;  /* 0x000000ff00ff7812 */ /* 0x000fda000782c0ff */
[----:B------:R-:W-:Y:S05]  /*1520*/  @!P1 EXIT ;  /* 0x000000000000994d */ /* 0x000fea0003800000 */
[----:B------:R-:W4:Y:S01]  /*1530*/  S2UR UR6, SR_CgaCtaId ;  /* 0x00000000000679c3 */ /* 0x000f220000008800 */
[CC--:B------:R-:W-:Y:S01]  /*1540*/  LEA.HI R0, R13.reuse, R2.reuse, RZ, 0x2 ;  /* 0x000000020d007211 */ /* 0x0c0fe200078f10ff */
[----:B------:R-:W-:Y:S01]  /*1550*/  UIADD3 UR7, UR18, -0x1, URZ ;  /* 0xffffffff12077890 */ /* 0x000fe2000fffe03f */
[----:B------:R-:W-:Y:S01]  /*1560*/  LEA.HI R13, R13, R2, RZ, 0x5 ;  /* 0x000000020d0d7211 */ /* 0x000fe200078f28ff */
[----:B------:R-:W-:Y:S01]  /*1570*/  UMOV UR22, 0x400 ;  /* 0x0000040000167882 */ /* 0x000fe20000000000 */
[--C-:B---3--:R-:W-:Y:S01]  /*1580*/  SHF.R.S32.HI R4, RZ, 0x2, R0.reuse ;  /* 0x00000002ff047819 */ /* 0x108fe20000011400 */
[----:B------:R-:W-:Y:S01]  /*1590*/  UISETP.LT.AND UP0, UPT, UR14, 0x1, UPT ;  /* 0x000000010e00788c */ /* 0x000fe2000bf01270 */
[----:B------:R-:W-:Y:S01]  /*15a0*/  SHF.R.S32.HI R3, RZ, 0x1f, R0 ;  /* 0x0000001fff037819 */ /* 0x000fe20000011400 */
[----:B------:R-:W-:Y:S01]  /*15b0*/  ULOP3.LUT UR30, UR15, 0x1, URZ, 0xfc, !UPT ;  /* 0x000000010f1e7892 */ /* 0x000fe2000f8efc3f */
[----:B------:R-:W-:Y:S01]  /*15c0*/  SHF.R.S32.HI R13, RZ, 0x5, R13 ;  /* 0x00000005ff0d7819 */ /* 0x000fe2000001140d */
[----:B------:R-:W-:Y:S01]  /*15d0*/  USEL UR19, UR14, 0x1, UP0 ;  /* 0x000000010e137887 */ /* 0x000fe20008000000 */
[----:B------:R-:W-:Y:S01]  /*15e0*/  LEA.HI R3, R3, R4, RZ, 0x3 ;  /* 0x0000000403037211 */ /* 0x000fe200078f18ff */
[----:B------:R-:W-:-:S02]  /*15f0*/  UISETP.NE.AND UP0, UPT, UR7, URZ, UPT ;  /* 0x0000003f0700728c */ /* 0x000fc4000bf05270 */
[----:B------:R-:W-:Y:S01]  /*1600*/  USHF.L.U32 UR29, UR14, 0x1, URZ ;  /* 0x000000010e1d7899 */ /* 0x000fe2000800063f */
[----:B------:R-:W-:Y:S01]  /*1610*/  LOP3.LUT R3, R3, 0xfffffff8, RZ, 0xc0, !PT ;  /* 0xfffffff803037812 */ /* 0x000fe200078ec0ff */
[----:B------:R-:W-:Y:S02]  /*1620*/  UIADD3 UR19, -UR19, UR14, URZ ;  /* 0x0000000e13137290 */ /* 0x000fe4000fffe13f */
[----:B------:R-:W-:Y:S02]  /*1630*/  USEL UR27, URZ, 0x1, UP0 ;  /* 0x000000013f1b7887 */ /* 0x000fe40008000000 */
[----:B------:R-:W-:Y:S01]  /*1640*/  IMAD.IADD R4, R4, 0x1, -R3 ;  /* 0x0000000104047824 */ /* 0x000fe200078e0a03 */
[----:B------:R-:W-:Y:S01]  /*1650*/  LOP3.LUT R3, R0, 0xfffffffc, RZ, 0xc0, !PT ;  /* 0xfffffffc00037812 */ /* 0x000fe200078ec0ff */
[----:B----4-:R-:W-:-:S03]  /*1660*/  ULEA UR22, UR6, UR22, 0x18 ;  /* 0x0000001606167291 */ /* 0x010fc6000f8ec03f */
[--C-:B------:R-:W-:Y:S01]  /*1670*/  SHF.R.S32.HI R5, RZ, 0x1f, R4.reuse ;  /* 0x0000001fff057819 */ /* 0x100fe20000011404 */
[----:B------:R-:W-:Y:S01]  /*1680*/  USHF.L.U32 UR6, UR7, 0x3, URZ ;  /* 0x0000000307067899 */ /* 0x000fe2000800063f */
[C-C-:B------:R-:W-:Y:S01]  /*1690*/  IMAD R0, R13.reuse, -0x10, -R4.reuse ;  /* 0xfffffff00d007824 */ /* 0x140fe200078e0a04 */
[----:B------:R-:W-:Y:S01]  /*16a0*/  UIADD3 UR28, UR22, 0x60, URZ ;  /* 0x00000060161c7890 */ /* 0x000fe2000fffe03f */
[----:B--2---:R-:W-:Y:S01]  /*16b0*/  IMAD.IADD R6, R2, 0x1, -R3 ;  /* 0x0000000102067824 */ /* 0x004fe200078e0a03 */
[----:B------:R-:W-:Y:S01]  /*16c0*/  ULOP3.LUT UR6, UR6, 0x8, URZ, 0xc0, !UPT ;  /* 0x0000000806067892 */ /* 0x000fe2000f8ec03f */
[----:B------:R-:W-:Y:S01]  /*16d0*/  IMAD.WIDE R2, R13, 0x10, R4 ;  /* 0x000000100d027825 */ /* 0x000fe200078e0204 */
[----:B------:R-:W-:Y:S02]  /*16e0*/  ULEA UR18, UR18, UR28, 0x3 ;  /* 0x0000001c12127291 */ /* 0x000fe4000f8e183f */
[----:B------:R-:W-:Y:S01]  /*16f0*/  ULOP3.LUT UR26, UR6, 0x8, URZ, 0x3c, !UPT ;  /* 0x00000008061a7892 */ /* 0x000fe2000f8e3c3f */
[----:B------:R2:W-:Y:S01]  /*1700*/  STL [R1+0x88], R6 ;  /* 0x0000880601007387 */ /* 0x0005e20000100800 */
[----:B------:R-:W-:-:S03]  /*1710*/  ULOP3.LUT UR12, UR6, 0x18, URZ, 0x3c, !UPT ;  /* 0x00000018060c7892 */ /* 0x000fc6000f8e3c3f */
[----:B------:R-:W-:Y:S02]  /*1720*/  ULDC UR6, c[0x0][0x284] ;  /* 0x0000a10000067ab9 */ /* 0x000fe40000000800 */
[----:B------:R-:W-:-:S05]  /*1730*/  VIADD R0, R0, UR6 ;  /* 0x0000000600007c36 */ /* 0x000fca0008000000 */
[----:B------:R2:W-:Y:S04]  /*1740*/  STL [R1+0x8c], R0 ;  /* 0x00008c0001007387 */ /* 0x0005e80000100800 */
[----:B------:R2:W-:Y:S02]  /*1750*/  STL.64 [R1+0x90], R2 ;  /* 0x0000900201007387 */ /* 0x0005e40000100a00 */
.L_x_301:
[----:B--2---:R-:W-:Y:S01]  /*1760*/  IMAD.U32 R0, RZ, RZ, UR27 ;  /* 0x0000001bff007e24 */ /* 0x004fe2000f8e00ff */
[----:B01----:R-:W2:Y:S01]  /*1770*/  LDC R2, c[0x0][0x28c] ;  /* 0x0000a300ff027b82 */ /* 0x003ea20000000800 */
[----:B------:R-:W-:Y:S01]  /*1780*/  UMOV UR6, URZ ;  /* 0x0000003f00067c82 */ /* 0x000fe20008000000 */
[----:B------:R-:W-:Y:S02]  /*1790*/  UMOV UR23, UR5 ;  /* 0x0000000500177c82 */ /* 0x000fe40008000000 */
[----:B------:R-:W-:-:S04]  /*17a0*/  SHF.L.U32 R0, R0, 0x1f, RZ ;  /* 0x0000001f00007819 */ /* 0x000fc800000006ff */
[----:B------:R-:W3:Y:S01]  /*17b0*/  SYNCS.PHASECHK.TRANS64.TRYWAIT P1, [UR18+-0x8], R0 ;  /* 0xfffff800ff0075a7 */ /* 0x000ee20008020152 */
[----:B--2---:R-:W-:Y:S01]  /*17c0*/  ISETP.GE.AND P2, PT, R2, 0x1, PT ;  /* 0x000000010200780c */ /* 0x004fe20003f46270 */
[----:B---34-:R-:W-:-:S12]  /*17d0*/  @!P1 BRA `(.L_x_19) ;  /* 0x000000e800c89947 */ /* 0x018fd80003800000 */
.L_x_324:
[----:B------:R3:W-:Y:S01]  /*17e0*/  STL [R1+0x6c], RZ ;  /* 0x00006cff01007387 */ /* 0x0007e20000100800 */
[----:B------:R-:W-:Y:S01]  /*17f0*/  UMOV UR24, UR4 ;  /* 0x0000000400187c82 */ /* 0x000fe20008000000 */
[----:B------:R-:W-:Y:S01]  /*1800*/  UMOV UR7, URZ ;  /* 0x0000003f00077c82 */ /* 0x000fe20008000000 */
[----:B------:R-:W-:Y:S01]  /*1810*/  UMOV UR8, URZ ;  /* 0x0000003f00087c82 */ /* 0x000fe20008000000 */
[----:B------:R3:W-:Y:S01]  /*1820*/  STL [R1+0x68], RZ ;  /* 0x000068ff01007387 */ /* 0x0007e20000100800 */
[----:B--2---:R-:W-:Y:S01]  /*1830*/  IMAD.MOV.U32 R0, RZ, RZ, RZ ;  /* 0x000000ffff007224 */ /* 0x004fe200078e00ff */
[----:B------:R-:W-:Y:S02]  /*1840*/  CS2R R2, SRZ ;  /* 0x0000000000027805 */ /* 0x000fe4000001ff00 */
[----:B------:R-:W-:Y:S01]  /*1850*/  CS2R R4, SRZ ;  /* 0x0000000000047805 */ /* 0x000fe2000001ff00 */
[----:B------:R3:W-:Y:S01]  /*1860*/  STL [R1+0x64], RZ ;  /* 0x000064ff01007387 */ /* 0x0007e20000100800 */
[----:B------:R-:W-:-:S02]  /*1870*/  CS2R R6, SRZ ;  /* 0x0000000000067805 */ /* 0x000fc4000001ff00 */
[----:B------:R-:W-:Y:S02]  /*1880*/  CS2R R8, SRZ ;  /* 0x0000000000087805 */ /* 0x000fe4000001ff00 */
[----:B0-----:R-:W-:Y:S01]  /*1890*/  CS2R R10, SRZ ;  /* 0x00000000000a7805 */ /* 0x001fe2000001ff00 */
[----:B------:R3:W-:Y:S01]  /*18a0*/  STL [R1+0x60], RZ ;  /* 0x000060ff01007387 */ /* 0x0007e20000100800 */
[----:B-1----:R-:W-:Y:S02]  /*18b0*/  CS2R R12, SRZ ;  /* 0x00000000000c7805 */ /* 0x002fe4000001ff00 */
[----:B------:R-:W-:Y:S02]  /*18c0*/  CS2R R14, SRZ ;  /* 0x00000000000e7805 */ /* 0x000fe4000001ff00 */
[----:B------:R-:W-:Y:S01]  /*18d0*/  CS2R R16, SRZ ;  /* 0x0000000000107805 */ /* 0x000fe2000001ff00 */
[----:B------:R3:W-:Y:S01]  /*18e0*/  STL [R1+0x5c], RZ ;  /* 0x00005cff01007387 */ /* 0x0007e20000100800 */
[----:B------:R-:W-:-:S02]  /*18f0*/  CS2R R18, SRZ ;  /* 0x0000000000127805 */ /* 0x000fc4000001ff00 */
[----:B------:R-:W-:Y:S02]  /*1900*/  CS2R R20, SRZ ;  /* 0x0000000000147805 */ /* 0x000fe4000001ff00 */
[----:B------:R-:W-:Y:S01]  /*1910*/  CS2R R22, SRZ ;  /* 0x0000000000167805 */ /* 0x000fe2000001ff00 */
[----:B------:R3:W-:Y:S01]  /*1920*/  STL [R1+0x58], RZ ;  /* 0x000058ff01007387 */ /* 0x0007e20000100800 */
[----:B------:R-:W-:Y:S02]  /*1930*/  CS2R R152, SRZ ;  /* 0x0000000000987805 */ /* 0x000fe4000001ff00 */
        /* <DEDUP_REMOVED lines=48> */
[----:B------:R-:W-:Y:S01]  /*1c40*/  CS2R R226, SRZ ;  /* 0x0000000000e27805 */ /* 0x000fe2000001ff00 */
[----:B------:R-:W-:Y:S01]  /*1c50*/  IMAD.MOV.U32 R228, RZ, RZ, RZ ;  /* 0x000000ffffe47224 */ /* 0x000fe200078e00ff */
[----:B------:R3:W-:Y:S01]  /*1c60*/  STL [R1+0x24], RZ ;  /* 0x000024ff01007387 */ /* 0x0007e20000100800 */
[----:B------:R-:W-:Y:S02]  /*1c70*/  CS2R R24, SRZ ;  /* 0x0000000000187805 */ /* 0x000fe4000001ff00 */
[----:B------:R-:W-:-:S02]  /*1c80*/  CS2R R26, SRZ ;  /* 0x00000000001a7805 */ /* 0x000fc4000001ff00 */
[----:B------:R-:W-:Y:S01]  /*1c90*/  CS2R R28, SRZ ;  /* 0x00000000001c7805 */ /* 0x000fe2000001ff00 */
[----:B------:R3:W-:Y:S01]  /*1ca0*/  STL [R1+0x20], RZ ;  /* 0x000020ff01007387 */ /* 0x0007e20000100800 */
[----:B------:R-:W-:Y:S02]  /*1cb0*/  CS2R R30, SRZ ;  /* 0x00000000001e7805 */ /* 0x000fe4000001ff00 */
[----:B------:R-:W-:Y:S02]  /*1cc0*/  CS2R R32, SRZ ;  /* 0x0000000000207805 */ /* 0x000fe4000001ff00 */
[----:B------:R-:W-:Y:S01]  /*1cd0*/  CS2R R34, SRZ ;  /* 0x0000000000227805 */ /* 0x000fe2000001ff00 */
        /* <DEDUP_REMOVED lines=28> */
[----:B------:R3:W-:Y:S01]  /*1ea0*/  STL [R1], RZ ;  /* 0x000000ff01007387 */ /* 0x0007e20000100800 */
[----:B------:R-:W-:Y:S02]  /*1eb0*/  CS2R R78, SRZ ;  /* 0x00000000004e7805 */ /* 0x000fe4000001ff00 */
[----:B------:R-:W-:Y:S02]  /*1ec0*/  CS2R R80, SRZ ;  /* 0x0000000000507805 */ /* 0x000fe4000001ff00 */
[----:B------:R-:W-:Y:S02]  /*1ed0*/  CS2R R82, SRZ ;  /* 0x0000000000527805 */ /* 0x000fe4000001ff00 */
[----:B------:R-:W-:Y:S02]  /*1ee0*/  CS2R R84, SRZ ;  /* 0x0000000000547805 */ /* 0x000fe4000001ff00 */
[----:B------:R-:W-:-:S02]  /*1ef0*/  CS2R R86, SRZ ;  /* 0x0000000000567805 */ /* 0x000fc4000001ff00 */
[----:B------:R-:W-:Y:S02]  /*1f00*/  CS2R R88, SRZ ;  /* 0x0000000000587805 */ /* 0x000fe4000001ff00 */
        /* <DEDUP_REMOVED lines=30> */
[----:B------:R-:W-:Y:S01]  /*20f0*/  CS2R R150, SRZ ;  /* 0x0000000000967805 */ /* 0x000fe2000001ff00 */
[----:B---3--:R-:W-:Y:S06]  /*2100*/  @!P2 BRA `(.L_x_20) ;  /* 0x0000001000a0a947 */ /* 0x008fec0003800000 */
[----:B------:R-:W-:-:S06]  /*2110*/  UISETP.NE.AND UP0, UPT, UR30, 0x3, UPT ;  /* 0x000000031e00788c */ /* 0x000fcc000bf05270 */
[----:B------:R-:W-:-:S13]  /*2120*/  PLOP3.LUT P2, PT, PT, PT, UP0, 0x80, 0x0 ;  /* 0x000000000000781c */ /* 0x000fda0003f4f008 */
[----:B------:R-:W-:Y:S05]  /*2130*/  @!P2 BRA `(.L_x_21) ;  /* 0x000000000004a947 */ /* 0x000fea0003800000 */
[----:B------:R-:W-:Y:S01]  /*2140*/  BPT.TRAP 0x1 ;  /* 0x000000040000795c */ /* 0x000fe20000300000 */
.L_x_21:
[----:B------:R-:W-:Y:S01]  /*2150*/  ULEA UR6, UR5, UR22, 0x3 ;  /* 0x0000001605067291 */ /* 0x000fe2000f8e183f */
[----:B------:R-:W-:-:S05]  /*2160*/  IMAD.U32 R0, RZ, RZ, UR4 ;  /* 0x00000004ff007e24 */ /* 0x000fca000f8e00ff */
[----:B------:R-:W-:-:S04]  /*2170*/  SHF.L.U32 R0, R0, 0x1f, RZ ;  /* 0x0000001f00007819 */ /* 0x000fc800000006ff */
[----:B------:R0:W1:Y:S01]  /*2180*/  SYNCS.PHASECHK.TRANS64.TRYWAIT P1, [UR6], R0 ;  /* 0x00000000ff0075a7 */ /* 0x0000620008020146 */
[----:B------:R-:W-:Y:S05]  /*2190*/  @!P2 BRA `(.L_x_22) ;  /* 0x000000000004a947 */ /* 0x000fea0003800000 */
[----:B------:R-:W-:Y:S01]  /*21a0*/  BPT.TRAP 0x1 ;  /* 0x000000040000795c */ /* 0x000fe20000300000 */
.L_x_22:
[----:B-1----:R-:W-:Y:S05]  /*21b0*/  @P1 BRA `(.L_x_23) ;  /* 0x0000000000081947 */ /* 0x002fea0003800000 */
[----:B------:R-:W1:Y:S02]  /*21c0*/  SYNCS.PHASECHK.TRANS64.TRYWAIT P1, [UR6], R0 ;  /* 0x00000000ff0075a7 */ /* 0x000e640008020146 */
[----:B-1----:R-:W-:Y:S05]  /*21d0*/  @!P1 BRA `(.L_x_24) ;  /* 0x000000e000609947 */ /* 0x002fea0003800000 */
.L_x_23:
[----:B------:R-:W-:Y:S01]  /*21e0*/  UIADD3 UR6, UR22, 0x180, URZ ;  /* 0x0000018016067890 */ /* 0x000fe2000fffe03f */
[----:B------:R-:W-:Y:S01]  /*21f0*/  WARPGROUP.ARRIVE ;  /* 0x00000000000079c5 */ /* 0x000fe20000000000 */
[----:B------:R-:W-:Y:S01]  /*2200*/  UIADD3 UR7, UR22, 0xa180, URZ ;  /* 0x0000a18016077890 */ /* 0x000fe2000fffe03f */
[----:B------:R2:W-:Y:S01]  /*2210*/  STL [R1+0x6c], RZ ;  /* 0x00006cff01007387 */ /* 0x0005e20000100800 */
[----:B------:R-:W-:Y:S01]  /*2220*/  USHF.R.U32.HI UR6, URZ, 0x4, UR6 ;  /* 0x000000043f067899 */ /* 0x000fe20008011606 */
[----:B01----:R-:W-:Y:S01]  /*2230*/  IMAD.MOV.U32 R0, RZ, RZ, RZ ;  /* 0x000000ffff007224 */ /* 0x003fe200078e00ff */
[----:B------:R-:W-:Y:S01]  /*2240*/  USHF.R.U32.HI UR7, URZ, 0x4, UR7 ;  /* 0x000000043f077899 */ /* 0x000fe20008011607 */
[----:B------:R2:W-:Y:S01]  /*2250*/  STL [R1+0x68], RZ ;  /* 0x000068ff01007387 */ /* 0x0005e20000100800 */
[----:B------:R-:W-:Y:S01]  /*2260*/  ULOP3.LUT UR6, UR6, 0x3fff, URZ, 0xc0, !UPT ;  /* 0x00003fff06067892 */ /* 0x000fe2000f8ec03f */
[----:B------:R-:W-:Y:S01]  /*2270*/  CS2R R2, SRZ ;  /* 0x0000000000027805 */ /* 0x000fe2000001ff00 */
[----:B------:R-:W-:Y:S01]  /*2280*/  ULOP3.LUT UR7, UR7, 0x3fff, URZ, 0xc0, !UPT ;  /* 0x00003fff07077892 */ /* 0x000fe2000f8ec03f */
[----:B------:R2:W-:Y:S01]  /*2290*/  STL [R1+0x64], RZ ;  /* 0x000064ff01007387 */ /* 0x0005e20000100800 */
[----:B------:R-:W-:Y:S01]  /*22a0*/  ULOP3.LUT UR6, UR6, 0x10000, URZ, 0xfc, !UPT ;  /* 0x0001000006067892 */ /* 0x000fe2000f8efc3f */
[----:B------:R-:W-:Y:S01]  /*22b0*/  CS2R R4, SRZ ;  /* 0x0000000000047805 */ /* 0x000fe2000001ff00 */
[----:B------:R-:W-:Y:S01]  /*22c0*/  ULOP3.LUT UR7, UR7, 0x10000, URZ, 0xfc, !UPT ;  /* 0x0001000007077892 */ /* 0x000fe2000f8efc3f */
[----:B------:R2:W-:Y:S01]  /*22d0*/  STL [R1+0x60], RZ ;  /* 0x000060ff01007387 */ /* 0x0005e20000100800 */
[----:B------:R-:W-:Y:S01]  /*22e0*/  ULEA UR6, UR5, UR6, 0x9 ;  /* 0x0000000605067291 */ /* 0x000fe2000f8e483f */
[----:B------:R-:W-:Y:S01]  /*22f0*/  CS2R R6, SRZ ;  /* 0x0000000000067805 */ /* 0x000fe2000001ff00 */
[----:B------:R-:W-:Y:S01]  /*2300*/  ULEA UR7, UR5, UR7, 0xb ;  /* 0x0000000705077291 */ /* 0x000fe2000f8e583f */
[----:B------:R2:W-:Y:S01]  /*2310*/  STL [R1+0x5c], RZ ;  /* 0x00005cff01007387 */ /* 0x0005e20000100800 */
[----:B------:R-:W-:Y:S01]  /*2320*/  UMOV UR9, 0x40000040 ;  /* 0x4000004000097882 */ /* 0x000fe20000000000 */
[----:B------:R-:W-:Y:S01]  /*2330*/  UMOV UR11, 0x40000040 ;  /* 0x40000040000b7882 */ /* 0x000fe20000000000 */
[----:B------:R-:W-:Y:S01]  /*2340*/  CS2R R8, SRZ ;  /* 0x0000000000087805 */ /* 0x000fe2000001ff00 */
[----:B------:R-:W-:Y:S01]  /*2350*/  UMOV UR8, UR6 ;  /* 0x0000000600087c82 */ /* 0x000fe20008000000 */
[----:B------:R2:W-:Y:S01]  /*2360*/  STL [R1+0x58], RZ ;  /* 0x000058ff01007387 */ /* 0x0005e20000100800 */
[----:B------:R-:W-:Y:S01]  /*2370*/  UMOV UR10, UR7 ;  /* 0x00000007000a7c82 */ /* 0x000fe20008000000 */
[----:B------:R-:W-:Y:S01]  /*2380*/  CS2R R10, SRZ ;  /* 0x00000000000a7805 */ /* 0x000fe2000001ff00 */
[----:B------:R-:W-:Y:S01]  /*2390*/  QGMMA.64x256x32.F32.E5M2.E5M2 R24, gdesc[UR8], RZ, !UPT ;  /* 0x03e00000081879f3 */ /* 0x000fe2000c7038ff */
[----:B------:R-:W-:Y:S01]  /*23a0*/  UIADD3 UR8, UR6, 0x2, URZ ;  /* 0x0000000206087890 */ /* 0x000fe2000fffe03f */
[----:B------:R2:W-:Y:S01]  /*23b0*/  STL [R1+0x54], RZ ;  /* 0x000054ff01007387 */ /* 0x0005e20000100800 */
[----:B------:R-:W-:Y:S01]  /*23c0*/  UIADD3 UR10, UR7, 0x2, URZ ;  /* 0x00000002070a7890 */ /* 0x000fe2000fffe03f */
[----:B------:R-:W-:Y:S01]  /*23d0*/  CS2R R12, SRZ ;  /* 0x00000000000c7805 */ /* 0x000fe2000001ff00 */
[----:B------:R-:W-:Y:S01]  /*23e0*/  UMOV UR9, 0x40000040 ;  /* 0x4000004000097882 */ /* 0x000fe20000000000 */
[----:B------:R-:W-:Y:S01]  /*23f0*/  UMOV UR11, 0x40000040 ;  /* 0x40000040000b7882 */ /* 0x000fe20000000000 */
        /* <DEDUP_REMOVED lines=57> */
[----:B------:R-:W-:Y:S01]  /*2790*/  CS2R R226, SRZ ;  /* 0x0000000000e27805 */ /* 0x000fe2000001ff00 */
[----:B------:R-:W-:-:S02]  /*27a0*/  IMAD.MOV.U32 R228, RZ, RZ, RZ ;  /* 0x000000ffffe47224 */ /* 0x000fc400078e00ff */
[----:B------:R2:W-:Y:S04]  /*27b0*/  STL [R1+0x14], RZ ;  /* 0x000014ff01007387 */ /* 0x0005e80000100800 */
[----:B------:R2:W-:Y:S04]  /*27c0*/  STL [R1+0x10], RZ ;  /* 0x000010ff01007387 */ /* 0x0005e80000100800 */
[----:B------:R2:W-:Y:S04]  /*27d0*/  STL [R1+0xc], RZ ;  /* 0x00000cff01007387 */ /* 0x0005e80000100800 */
[----:B------:R2:W-:Y:S04]  /*27e0*/  STL [R1+0x8], RZ ;  /* 0x000008ff01007387 */ /* 0x0005e80000100800 */
[----:B------:R2:W-:Y:S04]  /*27f0*/  STL [R1+0x4], RZ ;  /* 0x000004ff01007387 */ /* 0x0005e80000100800 */
[----:B------:R2:W-:Y:S01]  /*2800*/  STL [R1], RZ ;  /* 0x000000ff01007387 */ /* 0x0005e20000100800 */
[----:B------:R-:W-:Y:S01]  /*2810*/  QGMMA.64x256x32.F32.E5M2.E5M2 R24, gdesc[UR8], R24 ;  /* 0x03e00000081879f3 */ /* 0x000fe20008703818 */
[----:B------:R-:W-:-:S02]  /*2820*/  UIADD3 UR8, UR6, 0x4, URZ ;  /* 0x0000000406087890 */ /* 0x000fc4000fffe03f */
[----:B------:R-:W-:Y:S01]  /*2830*/  UIADD3 UR10, UR7, 0x4, URZ ;  /* 0x00000004070a7890 */ /* 0x000fe2000fffe03f */
[----:B------:R-:W-:Y:S01]  /*2840*/  UMOV UR9, 0x40000040 ;  /* 0x4000004000097882 */ /* 0x000fe20000000000 */
[----:B------:R-:W-:-:S15]  /*2850*/  UMOV UR11, 0x40000040 ;  /* 0x40000040000b7882 */ /* 0x000fde0000000000 */
[----:B------:R-:W-:-:S08]  /*2860*/  NOP ;  /* 0x0000000000007918 */ /* 0x000fd00000000000 */
[----:B------:R-:W-:Y:S01]  /*2870*/  QGMMA.64x256x32.F32.E5M2.E5M2 R24, gdesc[UR8], R24 ;  /* 0x03e00000081879f3 */ /* 0x000fe20008703818 */
[----:B------:R-:W-:Y:S02]  /*2880*/  UIADD3 UR10, UR7, 0x6, URZ ;  /* 0x00000006070a7890 */ /* 0x000fe4000fffe03f */
[----:B------:R-:W-:Y:S01]  /*2890*/  UIADD3 UR8, UR6, 0x6, URZ ;  /* 0x0000000606087890 */ /* 0x000fe2000fffe03f */
[----:B------:R-:W-:Y:S01]  /*28a0*/  ULDC UR7, c[0x0][0x50c] ;  /* 0x0001430000077ab9 */ /* 0x000fe20000000800 */
[----:B------:R-:W-:Y:S01]  /*28b0*/  UMOV UR9, 0x40000040 ;  /* 0x4000004000097882 */ /* 0x000fe20000000000 */
[----:B------:R-:W-:Y:S01]  /*28c0*/  UISETP.NE.AND UP0, UPT, UR7, 0x4, UPT ;  /* 0x000000040700788c */ /* 0x000fe2000bf05270 */
[----:B------:R-:W-:Y:S01]  /*28d0*/  UMOV UR11, 0x40000040 ;  /* 0x40000040000b7882 */ /* 0x000fe20000000000 */
[----:B------:R-:W-:Y:S02]  /*28e0*/  UMOV UR6, 0x4 ;  /* 0x0000000400067882 */ /* 0x000fe40000000000 */
[----:B------:R-:W-:-:S06]  /*28f0*/  USEL UR7, URZ, 0x1, UP0 ;  /* 0x000000013f077887 */ /* 0x000fcc0008000000 */
[----:B------:R-:W-:-:S12]  /*2900*/  ISETP.NE.AND P1, PT, RZ, UR7, PT ;  /* 0x00000007ff007c0c */ /* 0x000fd8000bf25270 */
[----:B------:R-:W-:Y:S01]  /*2910*/  QGMMA.64x256x32.F32.E5M2.E5M2 R24, gdesc[UR8], R24, gsb0 ;  /* 0x03e00000081879f3 */ /* 0x000fe20008003818 */
[----:B--2---:R-:W-:Y:S05]  /*2920*/  @!P1 BRA `(.L_x_25) ;  /* 0x0000000800809947 */ /* 0x004fea0003800000 */
[----:B------:R-:W-:Y:S02]  /*2930*/  WARPGROUP.DEPBAR.LE gsb0, 0x0 ;  /* 0x00008000000079c5 */ /* 0x000fe40000010000 */
[----:B------:R-:W-:-:S01]  /*2940*/  FADD R227, RZ, R25 ;  /* 0x00000019ffe37221 */ /* 0x000fc20000000000 */
[----:B------:R-:W-:Y:S01]  /*2950*/  FADD R228, RZ, R24 ;  /* 0x00000018ffe47221 */ /* 0x000fe20000000000 */
[----:B------:R-:W-:-:S01]  /*2960*/  FADD R226, RZ, R26 ;  /* 0x0000001affe27221 */ /* 0x000fc20000000000 */
[----:B------:R-:W-:Y:S01]  /*2970*/  FADD R225, RZ, R27 ;  /* 0x0000001bffe17221 */ /* 0x000fe20000000000 */
[----:B------:R-:W-:-:S01]  /*2980*/  FADD R224, RZ, R28 ;  /* 0x0000001cffe07221 */ /* 0x000fc20000000000 */
[----:B------:R0:W-:Y:S01]  /*2990*/  STL [R1+0x9c], R227 ;  /* 0x00009ce301007387 */ /* 0x0001e20000100800 */
[----:B------:R-:W-:-:S01]  /*29a0*/  FADD R223, RZ, R29 ;  /* 0x0000001dffdf7221 */ /* 0x000fc20000000000 */
[----:B------:R-:W-:Y:S01]  /*29b0*/  FADD R222, RZ, R30 ;  /* 0x0000001effde7221 */ /* 0x000fe20000000000 */
[----:B------:R-:W-:-:S01]  /*29c0*/  FADD R221, RZ, R31 ;  /* 0x0000001fffdd7221 */ /* 0x000fc20000000000 */
[----:B------:R-:W-:Y:S01]  /*29d0*/  FADD R220, RZ, R32 ;  /* 0x00000020ffdc7221 */ /* 0x000fe20000000000 */
[----:B------:R-:W-:-:S01]  /*29e0*/  FADD R219, RZ, R33 ;  /* 0x00000021ffdb7221 */ /* 0x000fc20000000000 */
[----:B------:R-:W-:Y:S01]  /*29f0*/  FADD R218, RZ, R34 ;  /* 0x00000022ffda7221 */ /* 0x000fe20000000000 */
[----:B------:R-:W-:-:S01]  /*2a00*/  FADD R217, RZ, R35 ;  /* 0x00000023ffd97221 */ /* 0x000fc20000000000 */
[----:B------:R-:W-:Y:S01]  /*2a10*/  FADD R216, RZ, R36 ;  /* 0x00000024ffd87221 */ /* 0x000fe20000000000 */
[----:B------:R-:W-:-:S01]  /*2a20*/  FADD R215, RZ, R37 ;  /* 0x00000025ffd77221 */ /* 0x000fc20000000000 */
[----:B0-----:R-:W-:Y:S01]  /*2a30*/  FADD R227, RZ, R124 ;  /* 0x0000007cffe37221 */ /* 0x001fe20000000000 */
[----:B------:R-:W-:-:S01]  /*2a40*/  FADD R214, RZ, R38 ;  /* 0x00000026ffd67221 */ /* 0x000fc20000000000 */
[----:B------:R-:W-:Y:S01]  /*2a50*/  FADD R213, RZ, R39 ;  /* 0x00000027ffd57221 */ /* 0x000fe20000000000 */
[----:B------:R-:W-:-:S01]  /*2a60*/  FADD R212, RZ, R40 ;  /* 0x00000028ffd47221 */ /* 0x000fc20000000000 */
[----:B------:R-:W-:Y:S01]  /*2a70*/  FADD R211, RZ, R41 ;  /* 0x00000029ffd37221 */ /* 0x000fe20000000000 */
[----:B------:R0:W-:Y:S01]  /*2a80*/  STL [R1], R227 ;  /* 0x000000e301007387 */ /* 0x0001e20000100800 */
        /* <DEDUP_REMOVED lines=94> */
[----:B0-----:R-:W-:-:S05]  /*3070*/  FADD R227, RZ, R131 ;  /* 0x00000083ffe37221 */ /* 0x001fca0000000000 */
[----:B------:R0:W-:Y:S02]  /*3080*/  STL [R1+0x1c], R227 ;  /* 0x00001ce301007387 */ /* 0x0001e40000100800 */
        /* <DEDUP_REMOVED lines=39> */
[----:B------:R0:W-:Y:S04]  /*3300*/  STL [R1+0x6c], R227 ;  /* 0x00006ce301007387 */ /* 0x0001e80000100800 */
[----:B0-----:R0:W5:Y:S01]  /*3310*/  LDL.LU R227, [R1+0x9c] ;  /* 0x00009c0001e37983 */ /* 0x0011620000300800 */
[----:B------:R-:W-:-:S05]  /*3320*/  UMOV UR6, URZ ;  /* 0x0000003f00067c82 */ /* 0x000fca0008000000 */
.L_x_25:
[----:B------:R-:W-:Y:S01]  /*3330*/  UIADD3 UR23, UR5, 0x1, URZ ;  /* 0x0000000105177890 */ /* 0x000fe2000fffe03f */
[----:B------:R-:W-:-:S03]  /*3340*/  UMOV UR8, 0x1 ;  /* 0x0000000100087882 */ /* 0x000fc60000000000 */
[----:B------:R-:W-:-:S04]  /*3350*/  UISETP.NE.AND UP0, UPT, UR23, 0x5, UPT ;  /* 0x000000051700788c */ /* 0x000fc8000bf05270 */
[----:B------:R-:W-:Y:S02]  /*3360*/  USEL UR24, URZ, 0x1, UP0 ;  /* 0x000000013f187887 */ /* 0x000fe40008000000 */
[----:B------:R-:W-:Y:S02]  /*3370*/  USEL UR23, UR23, URZ, UP0 ;  /* 0x0000003f17177287 */ /* 0x000fe40008000000 */
[----:B------:R-:W-:-:S12]  /*3380*/  ULOP3.LUT UR24, UR4, UR24, URZ, 0x3c, !UPT ;  /* 0x0000001804187292 */ /* 0x000fd8000f8e3c3f */
.L_x_20:
[----:B------:R-:W-:-:S06]  /*3390*/  UISETP.GE.AND UP0, UPT, UR19, 0x1, UPT ;  /* 0x000000011300788c */ /* 0x000fcc000bf06270 */
[----:B------:R-:W-:-:S13]  /*33a0*/  PLOP3.LUT P1, PT, PT, PT, UP0, 0x80, 0x0 ;  /* 0x000000000000781c */ /* 0x000fda0003f2f008 */
[----:B------:R-:W-:Y:S05]  /*33b0*/  @!P1 BRA `(.L_x_26) ;  /* 0x0000001000cc9947 */ /* 0x000fea0003800000 */
[----:B------:R-:W-:Y:S01]  /*33c0*/  UMOV UR25, UR19 ;  /* 0x0000001300197c82 */ /* 0x000fe20008000000 */
[----:B------:R-:W-:Y:S01]  /*33d0*/  UMOV UR33, UR5 ;  /* 0x0000000500217c82 */ /* 0x000fe20008000000 */
[----:B------:R-:W-:-:S05]  /*33e0*/  ULDC UR35, c[0x0][0x50c] ;  /* 0x0001430000237ab9 */ /* 0x000fca0000000800 */
.L_x_34:
[----:B------:R-:W-:-:S06]  /*33f0*/  UISETP.NE.AND UP0, UPT, UR30, 0x3, UPT ;  /* 0x000000031e00788c */ /* 0x000fcc000bf05270 */
[----:B------:R-:W-:-:S13]  /*3400*/  PLOP3.LUT P2, PT, PT, PT, UP0, 0x80, 0x0 ;  /* 0x000000000000781c */ /* 0x000fda0003f4f008 */
[----:B-1---5:R-:W-:Y:S05]  /*3410*/  @!P2 BRA `(.L_x_27) ;  /* 0x000000000004a947 */ /* 0x022fea0003800000 */
[----:B------:R-:W-:Y:S01]  /*3420*/  BPT.TRAP 0x1 ;  /* 0x000000040000795c */ /* 0x000fe20000300000 */
.L_x_27:
[----:B------:R-:W-:Y:S01]  /*3430*/  ULEA UR9, UR23, UR22, 0x3 ;  /* 0x0000001617097291 */ /* 0x000fe2000f8e183f */
[----:B------:R-:W-:-:S05]  /*3440*/  IMAD.U32 R229, RZ, RZ, UR24 ;  /* 0x00000018ffe57e24 */ /* 0x000fca000f8e00ff */
[----:B------:R-:W-:-:S04]  /*3450*/  SHF.L.U32 R229, R229, 0x1f, RZ ;  /* 0x0000001fe5e57819 */ /* 0x000fc800000006ff */
[----:B------:R1:W2:Y:S01]  /*3460*/  SYNCS.PHASECHK.TRANS64.TRYWAIT P1, [UR9], R229 ;  /* 0x000000e5ff0075a7 */ /* 0x0002a20008020149 */
[----:B------:R-:W-:Y:S05]  /*3470*/  @!P2 BRA `(.L_x_28) ;  /* 0x000000000004a947 */ /* 0x000fea0003800000 */
[----:B------:R-:W-:Y:S01]  /*3480*/  BPT.TRAP 0x1 ;  /* 0x000000040000795c */ /* 0x000fe20000300000 */
.L_x_28:
[----:B--2---:R-:W-:Y:S05]  /*3490*/  @P1 BRA `(.L_x_29) ;  /* 0x0000000000081947 */ /* 0x004fea0003800000 */
[----:B------:R-:W2:Y:S02]  /*34a0*/  SYNCS.PHASECHK.TRANS64.TRYWAIT P1, [UR9], R229 ;  /* 0x000000e5ff0075a7 */ /* 0x000ea40008020149 */
[----:B--2---:R-:W-:Y:S05]  /*34b0*/  @!P1 BRA `(.L_x_30) ;  /* 0x000000cc00c09947 */ /* 0x004fea0003800000 */
.L_x_29:
[----:B------:R-:W-:Y:S01]  /*34c0*/  UIADD3 UR9, UR22, 0x180, URZ ;  /* 0x0000018016097890 */ /* 0x000fe2000fffe03f */
[----:B------:R-:W-:Y:S01]  /*34d0*/  WARPGROUP.ARRIVE ;  /* 0x00000000000079c5 */ /* 0x000fe20000000000 */
[----:B------:R-:W-:Y:S02]  /*34e0*/  UIADD3 UR10, UR22, 0xa180, URZ ;  /* 0x0000a180160a7890 */ /* 0x000fe4000fffe03f */
[----:B------:R-:W-:Y:S02]  /*34f0*/  USHF.R.U32.HI UR9, URZ, 0x4, UR9 ;  /* 0x000000043f097899 */ /* 0x000fe40008011609 */
[----:B------:R-:W-:Y:S02]  /*3500*/  USHF.R.U32.HI UR10, URZ, 0x4, UR10 ;  /* 0x000000043f0a7899 */ /* 0x000fe4000801160a */
[----:B------:R-:W-:Y:S02]  /*3510*/  UISETP.NE.AND UP0, UPT, UR7, URZ, UPT ;  /* 0x0000003f0700728c */ /* 0x000fe4000bf05270 */
[----:B------:R-:W-:-:S02]  /*3520*/  ULOP3.LUT UR9, UR9, 0x3fff, URZ, 0xc0, !UPT ;  /* 0x00003fff09097892 */ /* 0x000fc4000f8ec03f */
[----:B------:R-:W-:Y:S02]  /*3530*/  ULOP3.LUT UR10, UR10, 0x3fff, URZ, 0xc0, !UPT ;  /* 0x00003fff0a0a7892 */ /* 0x000fe4000f8ec03f */
[----:B------:R-:W-:Y:S02]  /*3540*/  USEL UR8, UR8, URZ, !UP0 ;  /* 0x0000003f08087287 */ /* 0x000fe4000c000000 */
[----:B------:R-:W-:Y:S02]  /*3550*/  ULOP3.LUT UR7, UR9, 0x10000, URZ, 0xfc, !UPT ;  /* 0x0001000009077892 */ /* 0x000fe4000f8efc3f */
[----:B------:R-:W-:Y:S02]  /*3560*/  ULOP3.LUT UR10, UR10, 0x10000, URZ, 0xfc, !UPT ;  /* 0x000100000a0a7892 */ /* 0x000fe4000f8efc3f */
[----:B------:R-:W-:Y:S02]  /*3570*/  UISETP.NE.U32.AND UP0, UPT, UR8, URZ, UPT ;  /* 0x0000003f0800728c */ /* 0x000fe4000bf05070 */
[----:B------:R-:W-:-:S02]  /*3580*/  ULEA UR7, UR23, UR7, 0x9 ;  /* 0x0000000717077291 */ /* 0x000fc4000f8e483f */
[----:B------:R-:W-:Y:S01]  /*3590*/  ULEA UR34, UR23, UR10, 0xb ;  /* 0x0000000a17227291 */ /* 0x000fe2000f8e583f */
[----:B------:R-:W-:Y:S01]  /*35a0*/  UMOV UR9, 0x40000040 ;  /* 0x4000004000097882 */ /* 0x000fe20000000000 */
[----:B------:R-:W-:Y:S01]  /*35b0*/  UMOV UR11, 0x40000040 ;  /* 0x40000040000b7882 */ /* 0x000fe20000000000 */
[----:B------:R-:W-:Y:S02]  /*35c0*/  UIADD3 UR6, UR6, 0x4, URZ ;  /* 0x0000000406067890 */ /* 0x000fe4000fffe03f */
[----:B------:R-:W-:Y:S02]  /*35d0*/  UMOV UR8, UR7 ;  /* 0x0000000700087c82 */ /* 0x000fe40008000000 */
[----:B------:R-:W-:Y:S02]  /*35e0*/  UMOV UR10, UR34 ;  /* 0x00000022000a7c82 */ /* 0x000fe40008000000 */
[----:B------:R-:W-:Y:S01]  /*35f0*/  QGMMA.64x256x32.F32.E5M2.E5M2 R24, gdesc[UR8], R24, UP0 ;  /* 0x03e00000081879f3 */ /* 0x000fe2000bf03818 */
[----:B------:R-:W-:-:S02]  /*3600*/  UIADD3 UR8, UR7, 0x2, URZ ;  /* 0x0000000207087890 */ /* 0x000fc4000fffe03f */
[----:B------:R-:W-:Y:S01]  /*3610*/  UIADD3 UR10, UR34, 0x2, URZ ;  /* 0x00000002220a7890 */ /* 0x000fe2000fffe03f */
[----:B------:R-:W-:Y:S01]  /*3620*/  UMOV UR9, 0x40000040 ;  /* 0x4000004000097882 */ /* 0x000fe20000000000 */
[----:B------:R-:W-:Y:S01]  /*3630*/  UMOV UR11, 0x40000040 ;  /* 0x40000040000b7882 */ /* 0x000fe20000000000 */
[----:B------:R-:W-:-:S15]  /*3640*/  UISETP.NE.AND UP0, UPT, UR6, UR35, UPT ;  /* 0x000000230600728c */ /* 0x000fde000bf05270 */
[----:B------:R-:W-:-:S07]  /*3650*/  NOP ;  /* 0x0000000000007918 */ /* 0x000fce0000000000 */
[----:B------:R-:W-:Y:S01]  /*3660*/  QGMMA.64x256x32.F32.E5M2.E5M2 R24, gdesc[UR8], R24 ;  /* 0x03e00000081879f3 */ /* 0x000fe20008703818 */
[----:B------:R-:W-:Y:S02]  /*3670*/  UIADD3 UR8, UR7, 0x4, URZ ;  /* 0x0000000407087890 */ /* 0x000fe4000fffe03f */
[----:B------:R-:W-:Y:S01]  /*3680*/  UIADD3 UR10, UR34, 0x4, URZ ;  /* 0x00000004220a7890 */ /* 0x000fe2000fffe03f */
[----:B------:R-:W-:Y:S01]  /*3690*/  UMOV UR9, 0x40000040 ;  /* 0x4000004000097882 */ /* 0x000fe20000000000 */
[----:B------:R-:W-:-:S15]  /*36a0*/  UMOV UR11, 0x40000040 ;  /* 0x40000040000b7882 */ /* 0x000fde0000000000 */
[----:B------:R-:W-:-:S08]  /*36b0*/  NOP ;  /* 0x0000000000007918 */ /* 0x000fd00000000000 */
[----:B------:R-:W-:Y:S01]  /*36c0*/  QGMMA.64x256x32.F32.E5M2.E5M2 R24, gdesc[UR8], R24 ;  /* 0x03e00000081879f3 */ /* 0x000fe20008703818 */
[----:B------:R-:W-:Y:S02]  /*36d0*/  UIADD3 UR8, UR7, 0x6, URZ ;  /* 0x0000000607087890 */ /* 0x000fe4000fffe03f */
[----:B------:R-:W-:Y:S01]  /*36e0*/  UIADD3 UR10, UR34, 0x6, URZ ;  /* 0x00000006220a7890 */ /* 0x000fe2000fffe03f */
[----:B------:R-:W-:Y:S01]  /*36f0*/  UMOV UR9, 0x40000040 ;  /* 0x4000004000097882 */ /* 0x000fe20000000000 */
[----:B------:R-:W-:Y:S01]  /*3700*/  UMOV UR11, 0x40000040 ;  /* 0x40000040000b7882 */ /* 0x000fe20000000000 */
[----:B------:R-:W-:-:S06]  /*3710*/  USEL UR7, URZ, 0x1, UP0 ;  /* 0x000000013f077887 */ /* 0x000fcc0008000000 */
[----:B------:R-:W-:-:S15]  /*3720*/  ISETP.NE.AND P1, PT, RZ, UR7, PT ;  /* 0x00000007ff007c0c */ /* 0x000fde000bf25270 */
[----:B------:R-:W-:-:S01]  /*3730*/  NOP ;  /* 0x0000000000007918 */ /* 0x000fc20000000000 */
[----:B------:R-:W-:Y:S03]  /*3740*/  QGMMA.64x256x32.F32.E5M2.E5M2 R24, gdesc[UR8], R24, gsb0 ;  /* 0x03e00000081879f3 */ /* 0x000fe60008003818 */
[----:B------:R-:W-:Y:S02]  /*3750*/  WARPGROUP.DEPBAR.LE gsb0, 0x1 ;  /* 0x00008000000079c5 */ /* 0x000fe40000010100 */
[----:B------:R-:W-:Y:S05]  /*3760*/  @!P1 BRA `(.L_x_31) ;  /* 0x0000000c00709947 */ /* 0x000fea0003800000 */
[----:B------:R-:W-:Y:S02]  /*3770*/  WARPGROUP.DEPBAR.LE gsb0, 0x0 ;  /* 0x00008000000079c5 */ /* 0x000fe40000010000 */
[----:B-----5:R-:W-:-:S01]  /*3780*/  FADD R227, R25, R227 ;  /* 0x000000e319e37221 */ /* 0x020fc20000000000 */
[----:B------:R-:W-:Y:S01]  /*3790*/  FADD R226, R26, R226 ;  /* 0x000000e21ae27221 */ /* 0x000fe20000000000 */
[----:B------:R-:W-:-:S01]  /*37a0*/  FADD R225, R27, R225 ;  /* 0x000000e11be17221 */ /* 0x000fc20000000000 */
[----:B------:R-:W-:Y:S01]  /*37b0*/  FADD R224, R28, R224 ;  /* 0x000000e01ce07221 */ /* 0x000fe20000000000 */
[----:B------:R-:W-:-:S01]  /*37c0*/  FADD R223, R29, R223 ;  /* 0x000000df1ddf7221 */ /* 0x000fc20000000000 */
[----:B------:R2:W-:Y:S01]  /*37d0*/  STL [R1+0x9c], R227 ;  /* 0x00009ce301007387 */ /* 0x0005e20000100800 */
[----:B------:R-:W-:-:S01]  /*37e0*/  FADD R222, R30, R222 ;  /* 0x000000de1ede7221 */ /* 0x000fc20000000000 */
[----:B------:R-:W-:Y:S01]  /*37f0*/  FADD R221, R31, R221 ;  /* 0x000000dd1fdd7221 */ /* 0x000fe20000000000 */
[----:B------:R-:W-:-:S01]  /*3800*/  FADD R220, R32, R220 ;  /* 0x000000dc20dc7221 */ /* 0x000fc20000000000 */
[----:B------:R-:W-:Y:S01]  /*3810*/  FADD R219, R33, R219 ;  /* 0x000000db21db7221 */ /* 0x000fe20000000000 */
[----:B------:R-:W-:-:S01]  /*3820*/  FADD R218, R34, R218 ;  /* 0x000000da22da7221 */ /* 0x000fc20000000000 */
[----:B------:R-:W-:Y:S01]  /*3830*/  FADD R217, R35, R217 ;  /* 0x000000d923d97221 */ /* 0x000fe20000000000 */
[----:B------:R-:W-:-:S01]  /*3840*/  FADD R216, R36, R216 ;  /* 0x000000d824d87221 */ /* 0x000fc20000000000 */
[----:B------:R-:W-:Y:S01]  /*3850*/  FADD R215, R37, R215 ;  /* 0x000000d725d77221 */ /* 0x000fe20000000000 */
[----:B------:R-:W-:-:S01]  /*3860*/  FADD R214, R38, R214 ;  /* 0x000000d626d67221 */ /* 0x000fc20000000000 */
[----:B--2---:R-:W2:Y:S01]  /*3870*/  LDL.LU R227, [R1+0x28] ;  /* 0x0000280001e37983 */ /* 0x004ea20000300800 */
[----:B------:R-:W-:-:S01]  /*3880*/  FADD R213, R39, R213 ;  /* 0x000000d527d57221 */ /* 0x000fc20000000000 */
[----:B------:R-:W-:Y:S01]  /*3890*/  FADD R212, R40, R212 ;  /* 0x000000d428d47221 */ /* 0x000fe20000000000 */
[----:B------:R-:W-:-:S01]  /*38a0*/  FADD R211, R41, R211 ;  /* 0x000000d329d37221 */ /* 0x000fc20000000000 */
[----:B------:R3:W-:Y:S01]  /*38b0*/  STL [R1+0xa0], R226 ;  /* 0x0000a0e201007387 */ /* 0x0007e20000100800 */
[----:B------:R-:W-:-:S03]  /*38c0*/  FADD R228, R24, R228 ;  /* 0x000000e418e47221 */ /* 0x000fc60000000000 */
[----:B---3--:R-:W3:Y:S04]  /*38d0*/  LDL.LU R226, [R1+0x24] ;  /* 0x0000240001e27983 */ /* 0x008ee80000300800 */
[----:B------:R4:W-:Y:S04]  /*38e0*/  STL [R1+0xa4], R225 ;  /* 0x0000a4e101007387 */ /* 0x0009e80000100800 */
[----:B----4-:R-:W4:Y:S04]  /*38f0*/  LDL.LU R225, [R1+0x20] ;  /* 0x0000200001e17983 */ /* 0x010f280000300800 */
[----:B------:R0:W-:Y:S04]  /*3900*/  STL [R1+0xa8], R224 ;  /* 0x0000a8e001007387 */ /* 0x0001e80000100800 */
[----:B0-----:R-:W4:Y:S04]  /*3910*/  LDL.LU R224, [R1+0x1c] ;  /* 0x00001c0001e07983 */ /* 0x001f280000300800 */
        /* <DEDUP_REMOVED lines=13> */
[----:B0-----:R-:W4:Y:S04]  /*39f0*/  LDL.LU R217, [R1] ;  /* 0x0000000001d97983 */ /* 0x001f280000300800 */
[----:B------:R-:W-:Y:S04]  /*3a00*/  STL [R1+0xc8], R216 ;  /* 0x0000c8d801007387 */ /* 0x000fe80000100800 */
[----:B------:R-:W-:Y:S04]  /*3a10*/  STL [R1+0xcc], R215 ;  /* 0x0000ccd701007387 */ /* 0x000fe80000100800 */
[----:B------:R-:W-:Y:S04]  /*3a20*/  STL [R1+0xd0], R214 ;  /* 0x0000d0d601007387 */ /* 0x000fe80000100800 */
[----:B------:R-:W-:Y:S04]  /*3a30*/  STL [R1+0xd4], R213 ;  /* 0x0000d4d501007387 */ /* 0x000fe80000100800 */
[----:B------:R-:W-:Y:S04]  /*3a40*/  STL [R1+0xd8], R212 ;  /* 0x0000d8d401007387 */ /* 0x000fe80000100800 */
[----:B------:R0:W-:Y:S01]  /*3a50*/  STL [R1+0xdc], R211 ;  /* 0x0000dcd301007387 */ /* 0x0001e20000100800 */
[----:B--2---:R-:W-:-:S01]  /*3a60*/  FADD R227, R134, R227 ;  /* 0x000000e386e37221 */ /* 0x004fc20000000000 */
[----:B---3--:R-:W-:Y:S01]  /*3a70*/  FADD R226, R133, R226 ;  /* 0x000000e285e27221 */ /* 0x008fe20000000000 */
[----:B----4-:R-:W-:-:S01]  /*3a80*/  FADD R225, R132, R225 ;  /* 0x000000e184e17221 */ /* 0x010fc20000000000 */
[----:B------:R-:W-:Y:S01]  /*3a90*/  FADD R224, R131, R224 ;  /* 0x000000e083e07221 */ /* 0x000fe20000000000 */
[----:B------:R-:W-:-:S01]  /*3aa0*/  FADD R223, R130, R223 ;  /* 0x000000df82df7221 */ /* 0x000fc20000000000 */
[----:B------:R-:W-:Y:S01]  /*3ab0*/  FADD R222, R129, R222 ;  /* 0x000000de81de7221 */ /* 0x000fe20000000000 */
[----:B------:R-:W-:-:S01]  /*3ac0*/  FADD R221, R128, R221 ;  /* 0x000000dd80dd7221 */ /* 0x000fc20000000000 */
[----:B------:R-:W-:Y:S01]  /*3ad0*/  FADD R220, R127, R220 ;  /* 0x000000dc7fdc7221 */ /* 0x000fe20000000000 */
[----:B------:R-:W-:-:S01]  /*3ae0*/  FADD R219, R126, R219 ;  /* 0x000000db7edb7221 */ /* 0x000fc20000000000 */
[----:B------:R-:W-:Y:S01]  /*3af0*/  FADD R218, R125, R218 ;  /* 0x000000da7dda7221 */ /* 0x000fe20000000000 */
[----:B------:R-:W-:-:S05]  /*3b00*/  FADD R217, R124, R217 ;  /* 0x000000d97cd97221 */ /* 0x000fca0000000000 */
[----:B------:R2:W-:Y:S04]  /*3b10*/  STL [R1], R217 ;  /* 0x000000d901007387 */ /* 0x0005e80000100800 */
[----:B------:R3:W-:Y:S04]  /*3b20*/  STL [R1+0x4], R218 ;  /* 0x000004da01007387 */ /* 0x0007e80000100800 */
[----:B------:R4:W-:Y:S04]  /*3b30*/  STL [R1+0x8], R219 ;  /* 0x000008db01007387 */ /* 0x0009e80000100800 */
[----:B------:R1:W-:Y:S04]  /*3b40*/  STL [R1+0xc], R220 ;  /* 0x00000cdc01007387 */ /* 0x0003e80000100800 */
[----:B------:R1:W-:Y:S04]  /*3b50*/  STL [R1+0x10], R221 ;  /* 0x000010dd01007387 */ /* 0x0003e80000100800 */
[----:B------:R1:W-:Y:S04]  /*3b60*/  STL [R1+0x14], R222 ;  /* 0x000014de01007387 */ /* 0x0003e80000100800 */
[----:B------:R1:W-:Y:S04]  /*3b70*/  STL [R1+0x18], R223 ;  /* 0x000018df01007387 */ /* 0x0003e80000100800 */
[----:B------:R1:W-:Y:S04]  /*3b80*/  STL [R1+0x1c], R224 ;  /* 0x00001ce001007387 */ /* 0x0003e80000100800 */
[----:B0-----:R-:W4:Y:S04]  /*3b90*/  LDL.LU R211, [R1+0x2c] ;  /* 0x00002c0001d37983 */ /* 0x001f280000300800 */
[----:B------:R0:W-:Y:S04]  /*3ba0*/  STL [R1+0x20], R225 ;  /* 0x000020e101007387 */ /* 0x0001e80000100800 */
[----:B------:R-:W4:Y:S04]  /*3bb0*/  LDL.LU R212, [R1+0x30] ;  /* 0x0000300001d47983 */ /* 0x000f280000300800 */
[----:B------:R0:W-:Y:S04]  /*3bc0*/  STL [R1+0x24], R226 ;  /* 0x000024e201007387 */ /* 0x0001e80000100800 */
[----:B------:R-:W4:Y:S04]  /*3bd0*/  LDL.LU R213, [R1+0x34] ;  /* 0x0000340001d57983 */ /* 0x000f280000300800 */
[----:B------:R0:W-:Y:S04]  /*3be0*/  STL [R1+0x28], R227 ;  /* 0x000028e301007387 */ /* 0x0001e80000100800 */
[----:B------:R-:W4:Y:S04]  /*3bf0*/  LDL.LU R214, [R1+0x38] ;  /* 0x0000380001d67983 */ /* 0x000f280000300800 */
[----:B------:R-:W4:Y:S04]  /*3c00*/  LDL.LU R215, [R1+0x3c] ;  /* 0x00003c0001d77983 */ /* 0x000f280000300800 */
[----:B------:R-:W4:Y:S04]  /*3c10*/  LDL.LU R216, [R1+0x40] ;  /* 0x0000400001d87983 */ /* 0x000f280000300800 */
[----:B--2---:R-:W2:Y:S04]  /*3c20*/  LDL.LU R217, [R1+0x44] ;  /* 0x0000440001d97983 */ /* 0x004ea80000300800 */
[----:B---3--:R-:W3:Y:S04]  /*3c30*/  LDL.LU R218, [R1+0x48] ;  /* 0x0000480001da7983 */ /* 0x008ee80000300800 */
[----:B----4-:R-:W4:Y:S04]  /*3c40*/  LDL.LU R219, [R1+0x4c] ;  /* 0x00004c0001db7983 */ /* 0x010f280000300800 */
[----:B-1----:R-:W4:Y:S04]  /*3c50*/  LDL.LU R220, [R1+0x50] ;  /* 0x0000500001dc7983 */ /* 0x002f280000300800 */
[----:B------:R-:W4:Y:S04]  /*3c60*/  LDL.LU R221, [R1+0x54] ;  /* 0x0000540001dd7983 */ /* 0x000f280000300800 */
[----:B------:R-:W4:Y:S04]  /*3c70*/  LDL.LU R222, [R1+0x58] ;  /* 0x0000580001de7983 */ /* 0x000f280000300800 */
[----:B------:R-:W4:Y:S04]  /*3c80*/  LDL.LU R223, [R1+0x5c] ;  /* 0x00005c0001df7983 */ /* 0x000f280000300800 */
[----:B------:R-:W4:Y:S04]  /*3c90*/  LDL.LU R224, [R1+0x60] ;  /* 0x0000600001e07983 */ /* 0x000f280000300800 */
[----:B0-----:R-:W4:Y:S04]  /*3ca0*/  LDL.LU R225, [R1+0x64] ;  /* 0x0000640001e17983 */ /* 0x001f280000300800 */
[----:B------:R-:W4:Y:S04]  /*3cb0*/  LDL.LU R226, [R1+0x68] ;  /* 0x0000680001e27983 */ /* 0x000f280000300800 */
[----:B------:R-:W4:Y:S01]  /*3cc0*/  LDL.LU R227, [R1+0x6c] ;  /* 0x00006c0001e37983 */ /* 0x000f220000300800 */
[----:B------:R-:W-:-:S05]  /*3cd0*/  FADD R211, R135, R211 ;  /* 0x000000d387d37221 */ /* 0x000fca0000000000 */
[----:B------:R0:W-:Y:S01]  /*3ce0*/  STL [R1+0x2c], R211 ;  /* 0x00002cd301007387 */ /* 0x0001e20000100800 */
[----:B------:R-:W-:-:S03]  /*3cf0*/  FADD R212, R136, R212 ;  /* 0x000000d488d47221 */ /* 0x000fc60000000000 */
[----:B0-----:R0:W5:Y:S01]  /*3d00*/  LDL.LU R211, [R1+0xdc] ;  /* 0x0000dc0001d37983 */ /* 0x0011620000300800 */
[----:B------:R-:W-:-:S03]  /*3d10*/  FADD R213, R137, R213 ;  /* 0x000000d589d57221 */ /* 0x000fc60000000000 */
[----:B------:R1:W-:Y:S01]  /*3d20*/  STL [R1+0x30], R212 ;  /* 0x000030d401007387 */ /* 0x0003e20000100800 */
[----:B------:R-:W-:-:S01]  /*3d30*/  FADD R214, R138, R214 ;  /* 0x000000d68ad67221 */ /* 0x000fc20000000000 */
[----:B------:R-:W-:Y:S02]  /*3d40*/  FADD R215, R139, R215 ;  /* 0x000000d78bd77221 */ /* 0x000fe40000000000 */
[----:B-1----:R0:W5:Y:S01]  /*3d50*/  LDL.LU R212, [R1+0xd8] ;  /* 0x0000d80001d47983 */ /* 0x0021620000300800 */
[----:B------:R-:W-:-:S03]  /*3d60*/  FADD R216, R140, R216 ;  /* 0x000000d88cd87221 */ /* 0x000fc60000000000 */
[----:B------:R1:W-:Y:S01]  /*3d70*/  STL [R1+0x34], R213 ;  /* 0x000034d501007387 */ /* 0x0003e20000100800 */
[----:B--2---:R-:W-:-:S03]  /*3d80*/  FADD R217, R141, R217 ;  /* 0x000000d98dd97221 */ /* 0x004fc60000000000 */
[----:B-1----:R0:W5:Y:S01]  /*3d90*/  LDL.LU R213, [R1+0xd4] ;  /* 0x0000d40001d57983 */ /* 0x0021620000300800 */
[----:B---3--:R-:W-:-:S03]  /*3da0*/  FADD R218, R142, R218 ;  /* 0x000000da8eda7221 */ /* 0x008fc60000000000 */
[----:B------:R1:W-:Y:S01]  /*3db0*/  STL [R1+0x38], R214 ;  /* 0x000038d601007387 */ /* 0x0003e20000100800 */
[----:B----4-:R-:W-:-:S01]  /*3dc0*/  FADD R219, R143, R219 ;  /* 0x000000db8fdb7221 */ /* 0x010fc20000000000 */
[----:B------:R-:W-:Y:S02]  /*3dd0*/  FADD R220, R144, R220 ;  /* 0x000000dc90dc7221 */ /* 0x000fe40000000000 */
[----:B-1----:R0:W5:Y:S04]  /*3de0*/  LDL.LU R214, [R1+0xd0] ;  /* 0x0000d00001d67983 */ /* 0x0021680000300800 */
[----:B------:R1:W-:Y:S01]  /*3df0*/  STL [R1+0x3c], R215 ;  /* 0x00003cd701007387 */ /* 0x0003e20000100800 */
[----:B------:R-:W-:-:S01]  /*3e00*/  FADD R221, R145, R221 ;  /* 0x000000dd91dd7221 */ /* 0x000fc20000000000 */
[----:B------:R-:W-:-:S02]  /*3e10*/  FADD R222, R146, R222 ;  /* 0x000000de92de7221 */ /* 0x000fc40000000000 */
[----:B-1----:R0:W5:Y:S04]  /*3e20*/  LDL.LU R215, [R1+0xcc] ;  /* 0x0000cc0001d77983 */ /* 0x0021680000300800 */
[----:B------:R1:W-:Y:S01]  /*3e30*/  STL [R1+0x40], R216 ;  /* 0x000040d801007387 */ /* 0x0003e20000100800 */
[----:B------:R-:W-:-:S03]  /*3e40*/  FADD R223, R147, R223 ;  /* 0x000000df93df7221 */ /* 0x000fc60000000000 */
        /* <DEDUP_REMOVED lines=13> */
[----:B------:R1:W-:Y:S04]  /*3f20*/  STL [R1+0x54], R221 ;  /* 0x000054dd01007387 */ /* 0x0003e80000100800 */
        /* <DEDUP_REMOVED lines=12> */
[----:B-1----:R0:W5:Y:S01]  /*3ff0*/  LDL.LU R227, [R1+0x9c] ;  /* 0x00009c0001e37983 */ /* 0x0021620000300800 */
        /* <DEDUP_REMOVED lines=82> */
[----:B0-----:R-:W-:-:S06]  /*4520*/  UMOV UR6, URZ ;  /* 0x0000003f00067c82 */ /* 0x001fcc0008000000 */
.L_x_31:
[----:B------:R-:W-:Y:S05]  /*4530*/  @!P2 BRA `(.L_x_32) ;  /* 0x000000000004a947 */ /* 0x000fea0003800000 */
[----:B------:R-:W-:Y:S01]  /*4540*/  BPT.TRAP 0x1 ;  /* 0x000000040000795c */ /* 0x000fe20000300000 */
.L_x_32:
[----:B-----5:R2:W-:Y:S04]  /*4550*/  STL [R1+0x9c], R0 ;  /* 0x00009c0001007387 */ /* 0x0205e80000100800 */
[----:B--2---:R-:W2:Y:S01]  /*4560*/  LDL R0, [R1+0x74] ;  /* 0x0000740001007983 */ /* 0x004ea20000100800 */
[----:B-1----:R-:W-:-:S05]  /*4570*/  IMAD.U32 R229, RZ, RZ, UR33 ;  /* 0x00000021ffe57e24 */ /* 0x002fca000f8e00ff */
[----:B------:R-:W-:-:S05]  /*4580*/  @P0 LEA R229, R229, UR22, 0x3 ;  /* 0x00000016e5e50c11 */ /* 0x000fca000f8e18ff */
[----:B------:R-:W-:Y:S01]  /*4590*/  @P0 VIADD R229, R229, 0x28 ;  /* 0x00000028e5e50836 */ /* 0x000fe20000000000 */
[----:B------:R-:W-:-:S06]  /*45a0*/  UISETP.GT.U32.AND UP0, UPT, UR15, 0x1, UPT ;  /* 0x000000010f00788c */ /* 0x000fcc000bf04070 */
[----:B------:R-:W-:Y:S02]  /*45b0*/  PLOP3.LUT P1, PT, PT, PT, UP0, 0x80, 0x0 ;  /* 0x000000000000781c */ /* 0x000fe40003f2f008 */
[----:B--2---:R-:W-:Y:S02]  /*45c0*/  @P0 PRMT R229, R0, 0x654, R229 ;  /* 0x0000065400e50816 */ /* 0x004fe400000000e5 */
[----:B------:R1:W5:Y:S02]  /*45d0*/  LDL.LU R0, [R1+0x9c] ;  /* 0x00009c0001007983 */ /* 0x0003640000300800 */
[----:B------:R1:W-:Y:S07]  /*45e0*/  @P0 SYNCS.ARRIVE.TRANS64.RED.A1T0 RZ, [R229+URZ], RZ ;  /* 0x000000ffe5ff09a7 */ /* 0x0003ee000810043f */
[----:B------:R-:W-:Y:S05]  /*45f0*/  @P1 BRA `(.L_x_33) ;  /* 0x0000000000041947 */ /* 0x000fea0003800000 */
[----:B------:R-:W-:Y:S01]  /*4600*/  BPT.TRAP 0x1 ;  /* 0x000000040000795c */ /* 0x000fe20000300000 */
.L_x_33:
[----:B------:R-:W-:Y:S02]  /*4610*/  UISETP.GT.AND UP2, UPT, UR25, 0x1, UPT ;  /* 0x000000011900788c */ /* 0x000fe4000bf44270 */
[----:B------:R-:W-:Y:S02]  /*4620*/  UIADD3 UR23, UR23, 0x1, URZ ;  /* 0x0000000117177890 */ /* 0x000fe4000fffe03f */
[----:B------:R-:W-:Y:S02]  /*4630*/  UIADD3 UR33, UR33, 0x1, URZ ;  /* 0x0000000121217890 */ /* 0x000fe4000fffe03f */
[----:B------:R-:W-:Y:S01]  /*4640*/  PLOP3.LUT P1, PT, PT, PT, UP2, 0x80, 0x0 ;  /* 0x000000000000781c */ /* 0x000fe20003f2f028 */
[----:B------:R-:W-:Y:S02]  /*4650*/  UISETP.NE.AND UP0, UPT, UR23, 0x5, UPT ;  /* 0x000000051700788c */ /* 0x000fe4000bf05270 */
[----:B------:R-:W-:Y:S02]  /*4660*/  UIADD3 UR9, UR25, -0x1, URZ ;  /* 0xffffffff19097890 */ /* 0x000fe4000fffe03f */
[----:B------:R-:W-:-:S02]  /*4670*/  USEL UR8, URZ, 0x1, UP0 ;  /* 0x000000013f087887 */ /* 0x000fc40008000000 */
[----:B------:R-:W-:Y:S02]  /*4680*/  UISETP.NE.AND UP1, UPT, UR33, 0x5, UPT ;  /* 0x000000052100788c */ /* 0x000fe4000bf25270 */
[----:B------:R-:W-:Y:S02]  /*4690*/  ULOP3.LUT UR24, UR24, UR8, URZ, 0x3c, !UPT ;  /* 0x0000000818187292 */ /* 0x000fe4000f8e3c3f */
[----:B------:R-:W-:Y:S02]  /*46a0*/  USEL UR23, UR23, URZ, UP0 ;  /* 0x0000003f17177287 */ /* 0x000fe40008000000 */
[----:B------:R-:W-:Y:S01]  /*46b0*/  USEL UR33, UR33, URZ, UP1 ;  /* 0x0000003f21217287 */ /* 0x000fe20008800000 */
[----:B------:R-:W-:Y:S01]  /*46c0*/  UMOV UR8, 0x1 ;  /* 0x0000000100087882 */ /* 0x000fe20000000000 */
[----:B------:R-:W-:Y:S01]  /*46d0*/  UMOV UR25, UR9 ;  /* 0x0000000900197c82 */ /* 0x000fe20008000000 */
[----:B------:R-:W-:Y:S09]  /*46e0*/  @P1 BRA `(.L_x_34) ;  /* 0xffffffec00401947 */ /* 0x000ff2000383ffff */
.L_x_26:
[----:B------:R-:W-:-:S04]  /*46f0*/  UISETP.NE.AND UP0, UPT, UR6, URZ, UPT ;  /* 0x0000003f0600728c */ /* 0x000fc8000bf05270 */
[----:B------:R-:W-:-:S06]  /*4700*/  USEL UR6, URZ, 0x1, !UP0 ;  /* 0x000000013f067887 */ /* 0x000fcc000c000000 */
[----:B------:R-:W-:-:S13]  /*4710*/  ISETP.NE.AND P1, PT, RZ, UR6, PT ;  /* 0x00000006ff007c0c */ /* 0x000fda000bf25270 */
[----:B------:R-:W-:Y:S05]  /*4720*/  @!P1 BRA `(.L_x_35) ;  /* 0x0000000c00c49947 */ /* 0x000fea0003800000 */
[----:B------:R-:W-:Y:S02]  /*4730*/  WARPGROUP.DEPBAR.LE gsb0, 0x0 ;  /* 0x00008000000079c5 */ /* 0x000fe40000010000 */
[----:B-----5:R-:W-:Y:S01]  /*4740*/  FADD R227, R25, R227 ;  /* 0x000000e319e37221 */ /* 0x020fe20000000000 */
[----:B------:R-:W-:-:S04]  /*4750*/  FADD R228, R24, R228 ;  /* 0x000000e418e47221 */ /* 0x000fc80000000000 */
[----:B------:R2:W-:Y:S04]  /*4760*/  STL [R1+0x9c], R227 ;  /* 0x00009ce301007387 */ /* 0x0005e80000100800 */
[----:B--2---:R-:W2:Y:S04]  /*4770*/  LDL.LU R227, [R1+0x6c] ;  /* 0x00006c0001e37983 */ /* 0x004ea80000300800 */
[----:B--2---:R2:W-:Y:S04]  /*4780*/  STL [R1+0xa0], R227 ;  /* 0x0000a0e301007387 */ /* 0x0045e80000100800 */
        /* <DEDUP_REMOVED lines=52> */
[----:B--2---:R-:W2:Y:S01]  /*4ad0*/  LDL.LU R227, [R1] ;  /* 0x0000000001e37983 */ /* 0x004ea20000300800 */
[----:B------:R-:W-:Y:S01]  /*4ae0*/  FADD R226, R26, R226 ;  /* 0x000000e21ae27221 */ /* 0x000fe20000000000 */
        /* <DEDUP_REMOVED lines=97> */
[----:B--2---:R-:W-:-:S05]  /*5100*/  FADD R227, R124, R227 ;  /* 0x000000e37ce37221 */ /* 0x004fca0000000000 */
[----:B------:R2:W-:Y:S04]  /*5110*/  STL [R1], R227 ;  /* 0x000000e301007387 */ /* 0x0005e80000100800 */
[----:B--2---:R-:W2:Y:S02]  /*5120*/  LDL.LU R227, [R1+0x108] ;  /* 0x0001080001e37983 */ /* 0x004ea40000300800 */
[----:B--2---:R-:W-:-:S05]  /*5130*/  FADD R227, R125, R227 ;  /* 0x000000e37de37221 */ /* 0x004fca0000000000 */
[----:B------:R2:W-:Y:S04]  /*5140*/  STL [R1+0x4], R227 ;  /* 0x000004e301007387 */ /* 0x0005e80000100800 */
        /* <DEDUP_REMOVED lines=78> */
[----:B--2---:R2:W5:Y:S02]  /*5630*/  LDL.LU R227, [R1+0x9c] ;  /* 0x00009c0001e37983 */ /* 0x0045640000300800 */
.L_x_35:
[----:B-1----:R-:W-:-:S04]  /*5640*/  IMAD.U32 R229, RZ, RZ, UR26 ;  /* 0x0000001affe57e24 */ /* 0x002fc8000f8e00ff */
[----:B------:R1:W-:Y:S01]  /*5650*/  SYNCS.ARRIVE.TRANS64.A1T0 RZ, [R229+UR28], RZ ;  /* 0x000000ffe5ff79a7 */ /* 0x0003e2000810001c */
[----:B------:R-:W-:Y:S02]  /*5660*/  WARPGROUP.DEPBAR.LE gsb0, 0x0 ;  /* 0x00008000000079c5 */ /* 0x000fe40000010000 */
[----:B------:R-:W3:Y:S02]  /*5670*/  LDC R24, c[0x0][0x28c] ;  /* 0x0000a300ff187b82 */ /* 0x000ee40000000800 */
[----:B---3--:R-:W-:-:S13]  /*5680*/  ISETP.GE.AND P1, PT, R24, 0x1, PT ;  /* 0x000000011800780c */ /* 0x008fda0003f26270 */
[----:B-1----:R-:W-:Y:S05]  /*5690*/  @!P1 BRA `(.L_x_36) ;  /* 0x0000000000589947 */ /* 0x002fea0003800000 */
[----:B------:R-:W-:-:S06]  /*56a0*/  UISETP.NE.AND UP0, UPT, UR30, 0x3, UPT ;  /* 0x000000031e00788c */ /* 0x000fcc000bf05270 */
[----:B------:R-:W-:-:S13]  /*56b0*/  PLOP3.LUT P1, PT, PT, PT, UP0, 0x80, 0x0 ;  /* 0x000000000000781c */ /* 0x000fda0003f2f008 */
[----:B------:R-:W-:Y:S05]  /*56c0*/  @!P1 BRA `(.L_x_37) ;  /* 0x0000000000049947 */ /* 0x000fea0003800000 */
[----:B------:R-:W-:Y:S01]  /*56d0*/  BPT.TRAP 0x1 ;  /* 0x000000040000795c */ /* 0x000fe20000300000 */
.L_x_37:
[----:B-----5:R1:W-:Y:S04]  /*56e0*/  STL [R1+0x9c], R0 ;  /* 0x00009c0001007387 */ /* 0x0203e80000100800 */
[----:B-1----:R-:W3:Y:S01]  /*56f0*/  LDL R0, [R1+0x74] ;  /* 0x0000740001007983 */ /* 0x002ee20000100800 */
[----:B------:R-:W-:-:S05]  /*5700*/  VOTEU.ANY UP0, P0 ;  /* 0x00000000003f7886 */ /* 0x000fca0000000100 */
[----:B------:R-:W-:-:S06]  /*5710*/  @UP0 UIADD3 UR6, UR19, UR5, URZ ;  /* 0x0000000513060290 */ /* 0x000fcc000fffe03f */
[----:B------:R-:W-:Y:S02]  /*5720*/  IMAD.U32 R24, RZ, RZ, UR6 ;  /* 0x00000006ff187e24 */ /* 0x000fe4000f8e00ff */
[----:B------:R-:W-:Y:S02]  /*5730*/  IMAD.U32 R27, RZ, RZ, UR6 ;  /* 0x00000006ff1b7e24 */ /* 0x000fe4000f8e00ff */
[----:B------:R-:W-:-:S05]  /*5740*/  @P0 IMAD.WIDE.U32 R24, R24, -0x33333333, RZ ;  /* 0xcccccccd18180825 */ /* 0x000fca00078e00ff */
[----:B------:R-:W-:-:S05]  /*5750*/  @P0 SHF.R.U32.HI R24, RZ, 0x2, R25 ;  /* 0x00000002ff180819 */ /* 0x000fca0000011619 */
[----:B------:R-:W-:-:S05]  /*5760*/  @P0 IMAD R24, R24, -0x5, R27 ;  /* 0xfffffffb18180824 */ /* 0x000fca00078e021b */
[----:B------:R-:W-:-:S05]  /*5770*/  @P0 LEA R24, R24, UR22, 0x3 ;  /* 0x0000001618180c11 */ /* 0x000fca000f8e18ff */
[----:B------:R-:W-:-:S05]  /*5780*/  @P0 VIADD R24, R24, 0x28 ;  /* 0x0000002818180836 */ /* 0x000fca0000000000 */
[----:B---3--:R-:W-:Y:S02]  /*5790*/  @P0 PRMT R24, R0, 0x654, R24 ;  /* 0x0000065400180816 */ /* 0x008fe40000000018 */
[----:B------:R1:W5:Y:S01]  /*57a0*/  LDL.LU R0, [R1+0x9c] ;  /* 0x00009c0001007983 */ /* 0x0003620000300800 */
[----:B------:R-:W-:Y:S01]  /*57b0*/  UISETP.GT.U32.AND UP0, UPT, UR15, 0x1, UPT ;  /* 0x000000010f00788c */ /* 0x000fe2000bf04070 */
[----:B------:R1:W-:Y:S05]  /*57c0*/  @P0 SYNCS.ARRIVE.TRANS64.RED.A1T0 RZ, [R24+URZ], RZ ;  /* 0x000000ff18ff09a7 */ /* 0x0003ea000810043f */
[----:B------:R-:W-:-:S13]  /*57d0*/  PLOP3.LUT P1, PT, PT, PT, UP0, 0x80, 0x0 ;  /* 0x000000000000781c */ /* 0x000fda0003f2f008 */
[----:B-1----:R-:W-:Y:S05]  /*57e0*/  @P1 BRA `(.L_x_36) ;  /* 0x0000000000041947 */ /* 0x002fea0003800000 */
[----:B------:R-:W-:Y:S01]  /*57f0*/  BPT.TRAP 0x1 ;  /* 0x000000040000795c */ /* 0x000fe20000300000 */
.L_x_36:
[----:B-----5:R1:W-:Y:S01]  /*5800*/  STL [R1+0x9c], R0 ;  /* 0x00009c0001007387 */ /* 0x0203e20000100800 */
[----:B------:R-:W-:Y:S01]  /*5810*/  IMAD.U32 R24, RZ, RZ, UR27 ;  /* 0x0000001bff187e24 */ /* 0x000fe2000f8e00ff */
[----:B------:R-:W-:Y:S01]  /*5820*/  UIADD3 UR5, UR29, UR5, URZ ;  /* 0x000000051d057290 */ /* 0x000fe2000fffe03f */
[----:B------:R-:W3:Y:S01]  /*5830*/  LDC R35, c[0x0][0x288] ;  /* 0x0000a200ff237b82 */ /* 0x000ee20000000800 */
[----:B-1----:R-:W4:Y:S02]  /*5840*/  LDL R0, [R1+0x88] ;  /* 0x0000880001007983 */ /* 0x002f240000100800 */
[----:B------:R-:W-:Y:S01]  /*5850*/  SHF.L.U32 R24, R24, 0x1f, RZ ;  /* 0x0000001f18187819 */ /* 0x000fe200000006ff */
[----:B------:R-:W-:Y:S02]  /*5860*/  UISETP.GT.U32.AND UP0, UPT, UR5, 0x4, UPT ;  /* 0x000000040500788c */ /* 0x000fe4000bf04070 */
[----:B------:R-:W-:Y:S01]  /*5870*/  UISETP.GE.U32.AND UP1, UPT, UR29, 0x5, UPT ;  /* 0x000000051d00788c */ /* 0x000fe2000bf26070 */
[----:B------:R-:W1:Y:S01]  /*5880*/  SYNCS.PHASECHK.TRANS64.TRYWAIT P1, [UR18+0x8], R24 ;  /* 0x00000818ff0075a7 */ /* 0x000e620008020152 */
[----:B------:R-:W-:-:S02]  /*5890*/  UISETP.LT.U32.AND UP0, UPT, UR29, 0x5, UP0 ;  /* 0x000000051d00788c */ /* 0x000fc40008701070 */
[----:B------:R-:W-:Y:S02]  /*58a0*/  UIMAD.WIDE.U32 UR6, UR5, -0x33333333, URZ ;  /* 0xcccccccd050678a5 */ /* 0x000fe4000f8e003f */
[----:B------:R-:W-:Y:S02]  /*58b0*/  USEL UR8, URZ, 0x1, !UP0 ;  /* 0x000000013f087887 */ /* 0x000fe4000c000000 */
[----:B------:R-:W-:Y:S01]  /*58c0*/  USHF.R.U32.HI UR6, URZ, 0x2, UR7 ;  /* 0x000000023f067899 */ /* 0x000fe20008011607 */
[----:B----4-:R-:W-:Y:S02]  /*58d0*/  IMAD.SHL.U32 R32, R0, 0x2, RZ ;  /* 0x0000000200207824 */ /* 0x010fe400078e00ff */
[----:B------:R4:W5:Y:S01]  /*58e0*/  LDL.LU R0, [R1+0x9c] ;  /* 0x00009c0001007983 */ /* 0x0009620000300800 */
[----:B------:R-:W-:Y:S02]  /*58f0*/  ULOP3.LUT UR4, UR4, UR8, URZ, 0x3c, !UPT ;  /* 0x0000000804047292 */ /* 0x000fe4000f8e3c3f */
[----:B------:R-:W-:Y:S01]  /*5900*/  UIMAD UR5, UR6, -0x5, UR5 ;  /* 0xfffffffb060578a4 */ /* 0x000fe2000f8e0205 */
[----:B------:R-:W-:Y:S01]  /*5910*/  SHF.R.S32.HI R33, RZ, 0x1f, R32 ;  /* 0x0000001fff217819 */ /* 0x000fe20000011420 */
[----:B------:R-:W-:Y:S01]  /*5920*/  @UP1 ULOP3.LUT UR4, UR4, 0x1, UR6, 0x78, !UPT ;  /* 0x0000000104041892 */ /* 0x000fe2000f8e7806 */
[----:B-1-3--:R-:W-:Y:S11]  /*5930*/  @!P1 BRA `(.L_x_38) ;  /* 0x000000a800c09947 */ /* 0x00aff60003800000 */
.L_x_325:
[----:B------:R3:W-:Y:S01]  /*5940*/  STL [R1+0xa4], R3 ;  /* 0x0000a40301007387 */ /* 0x0007e20000100800 */
[----:B------:R-:W-:Y:S01]  /*5950*/  ULDC.64 UR6, c[0x0][0x5d0] ;  /* 0x0001740000067ab9 */ /* 0x000fe20000000a00 */
[----:B------:R-:W-:Y:S02]  /*5960*/  ULDC UR8, c[0x0][0x284] ;  /* 0x0000a10000087ab9 */ /* 0x000fe40000000800 */
[----:B---3--:R-:W3:Y:S04]  /*5970*/  LDL.LU R3, [R1+0x84] ;  /* 0x0000840001037983 */ /* 0x008ee80000300800 */
[----:B------:R0:W-:Y:S04]  /*5980*/  STL [R1+0xa0], R2 ;  /* 0x0000a00201007387 */ /* 0x0001e80000100800 */
[----:B0-----:R-:W2:Y:S04]  /*5990*/  LDL R2, [R1+0x80] ;  /* 0x0000800001027983 */ /* 0x001ea80000100800 */
[----:B-----5:R0:W-:Y:S04]  /*59a0*/  STL [R1+0x9c], R0 ;  /* 0x00009c0001007387 */ /* 0x0201e80000100800 */
[----:B0-----:R-:W4:Y:S01]  /*59b0*/  LDL R0, [R1+0x70] ;  /* 0x0000700001007983 */ /* 0x001f220000100800 */
[----:B---3--:R-:W-:-:S03]  /*59c0*/  IMAD.SHL.U32 R37, R3, 0x100, RZ ;  /* 0x0000010003257824 */ /* 0x008fc600078e00ff */
[----:B------:R0:W5:Y:S01]  /*59d0*/  LDL.LU R3, [R1+0xa4] ;  /* 0x0000a40001037983 */ /* 0x0001620000300800 */
[----:B--2---:R-:W-:-:S03]  /*59e0*/  IMAD.SHL.U32 R34, R2, 0x40, RZ ;  /* 0x0000004002227824 */ /* 0x004fc600078e00ff */
[----:B------:R0:W5:Y:S01]  /*59f0*/  LDL.LU R2, [R1+0xa0] ;  /* 0x0000a00001027983 */ /* 0x0001620000300800 */
[----:B----4-:R-:W-:Y:S01]  /*5a00*/  SHF.R.S32.HI R38, RZ, 0x1f, R0 ;  /* 0x0000001fff267819 */ /* 0x010fe20000011400 */
[----:B-1----:R-:W-:-:S04]  /*5a10*/  IMAD.WIDE.U32 R24, R0, UR6, R32 ;  /* 0x0000000600187c25 */ /* 0x002fc8000f8e0020 */
[----:B------:R-:W-:-:S04]  /*5a20*/  IMAD R26, R38, UR6, RZ ;  /* 0x00000006261a7c24 */ /* 0x000fc8000f8e02ff */
[----:B------:R-:W-:Y:S02]  /*5a30*/  IMAD R27, R0, UR7, R26 ;  /* 0x00000007001b7c24 */ /* 0x000fe4000f8e021a */
[----:B------:R0:W5:Y:S01]  /*5a40*/  LDL.LU R0, [R1+0x9c] ;  /* 0x00009c0001007983 */ /* 0x0001620000300800 */
[----:B------:R-:W-:-:S04]  /*5a50*/  ISETP.GE.AND P1, PT, R34, UR8, PT ;  /* 0x0000000822007c0c */ /* 0x000fc8000bf26270 */
[C---:B------:R-:W-:Y:S02]  /*5a60*/  ISETP.GE.OR P1, PT, R37.reuse, R35, P1 ;  /* 0x000000232500720c */ /* 0x040fe40000f26670 */
[----:B------:R-:W-:Y:S02]  /*5a70*/  SHF.R.S32.HI R36, RZ, 0x1f, R37 ;  /* 0x0000001fff247819 */ /* 0x000fe40000011425 */
[----:B------:R-:W-:-:S04]  /*5a80*/  IADD3 R24, P2, R37, R24, RZ ;  /* 0x0000001825187210 */ /* 0x000fc80007f5e0ff */
[----:B------:R-:W-:-:S05]  /*5a90*/  IADD3.X R25, R36, R25, R27, P2, !PT ;  /* 0x0000001924197210 */ /* 0x000fca00017fe41b */
[----:B0-----:R-:W-:Y:S05]  /*5aa0*/  @P1 BRA `(.L_x_39) ;  /* 0x0000008c00d41947 */ /* 0x001fea0003800000 */
[----:B------:R0:W-:Y:S01]  /*5ab0*/  STL.64 [R1+0xa8], R4 ;  /* 0x0000a80401007387 */ /* 0x0001e20000100a00 */
[----:B------:R-:W1:Y:S01]  /*5ac0*/  LDC.64 R28, c[0x0][0x5c8] ;  /* 0x00017200ff1c7b82 */ /* 0x000e620000000a00 */
[----:B------:R-:W-:Y:S02]  /*5ad0*/  ULDC.64 UR6, c[0x0][0x5c0] ;  /* 0x0001700000067ab9 */ /* 0x000fe40000000a00 */
[----:B0-----:R-:W2:Y:S04]  /*5ae0*/  LDL.64 R4, [R1+0x90] ;  /* 0x0000900001047983 */ /* 0x001ea80000100a00 */
[----:B-----5:R0:W-:Y:S04]  /*5af0*/  STL [R1+0xa4], R3 ;  /* 0x0000a40301007387 */ /* 0x0201e80000100800 */
[----:B0-----:R-:W2:Y:S04]  /*5b00*/  LDL.LU R3, [R1+0x80] ;  /* 0x0000800001037983 */ /* 0x001ea80000300800 */
[----:B------:R0:W-:Y:S04]  /*5b10*/  STL [R1+0xa0], R2 ;  /* 0x0000a00201007387 */ /* 0x0001e80000100800 */
[----:B0-----:R-:W3:Y:S04]  /*5b20*/  LDL R2, [R1+0x88] ;  /* 0x0000880001027983 */ /* 0x001ee80000100800 */
[----:B------:R0:W-:Y:S04]  /*5b30*/  STL [R1+0x9c], R0 ;  /* 0x00009c0001007387 */ /* 0x0001e80000100800 */
[----:B0-----:R-:W4:Y:S01]  /*5b40*/  LDL R0, [R1+0x8c] ;  /* 0x00008c0001007983 */ /* 0x001f220000100800 */
[----:B--2---:R-:W-:-:S03]  /*5b50*/  IMAD.WIDE R30, R3, 0x40, R4 ;  /* 0x00000040031e7825 */ /* 0x004fc600078e0204 */
[----:B------:R0:W5:Y:S01]  /*5b60*/  LDL.LU.64 R4, [R1+0xa8] ;  /* 0x0000a80001047983 */ /* 0x0001620000300a00 */
[-C--:B-1----:R-:W-:Y:S02]  /*5b70*/  IMAD R26, R31, R28.reuse, RZ ;  /* 0x0000001c1f1a7224 */ /* 0x082fe400078e02ff */
[C---:B------:R-:W-:Y:S01]  /*5b80*/  IMAD.WIDE.U32 R24, R30.reuse, R28, R24 ;  /* 0x0000001c1e187225 */ /* 0x040fe200078e0018 */
[----:B------:R0:W5:Y:S03]  /*5b90*/  LDL.LU R3, [R1+0xa4] ;  /* 0x0000a40001037983 */ /* 0x0001660000300800 */
[----:B------:R-:W-:Y:S01]  /*5ba0*/  IMAD R27, R30, R29, R26 ;  /* 0x0000001d1e1b7224 */ /* 0x000fe200078e021a */
[----:B------:R-:W-:Y:S02]  /*5bb0*/  LEA R26, P1, R28, R24, 0x3 ;  /* 0x000000181c1a7211 */ /* 0x000fe400078218ff */
[----:B------:R-:W-:Y:S01]  /*5bc0*/  IADD3 R24, P2, R24, UR6, RZ ;  /* 0x0000000618187c10 */ /* 0x000fe2000ff5e0ff */
[----:B------:R-:W-:Y:S01]  /*5bd0*/  IMAD.IADD R27, R25, 0x1, R27 ;  /* 0x00000001191b7824 */ /* 0x000fe200078e021b */
[----:B------:R-:W-:-:S04]  /*5be0*/  IADD3 R26, P4, R26, UR6, RZ ;  /* 0x000000061a1a7c10 */ /* 0x000fc8000ff9e0ff */
[----:B------:R-:W-:Y:S01]  /*5bf0*/  LEA.HI.X R29, R28, R27, R29, 0x3, P1 ;  /* 0x0000001b1c1d7211 */ /* 0x000fe200008f1c1d */
[----:B---3--:R-:W-:Y:S01]  /*5c00*/  IMAD R28, R2, -0x2, R35 ;  /* 0xfffffffe021c7824 */ /* 0x008fe200078e0223 */
[----:B------:R-:W-:Y:S01]  /*5c10*/  FSETP.NEU.AND P1, PT, RZ, UR31, PT ;  /* 0x0000001fff007c0b */ /* 0x000fe2000bf2d000 */
[----:B------:R0:W5:Y:S01]  /*5c20*/  LDL.LU R2, [R1+0xa0] ;  /* 0x0000a00001027983 */ /* 0x0001620000300800 */
[----:B------:R-:W-:Y:S01]  /*5c30*/  IADD3.X R25, R27, UR7, RZ, P2, !PT ;  /* 0x000000071b197c10 */ /* 0x000fe200097fe4ff */
[----:B------:R-:W-:Y:S01]  /*5c40*/  BSSY B0, `(.L_x_39) ;  /* 0x00008db000007945 */ /* 0x000fe20003800000 */
[----:B------:R-:W-:Y:S01]  /*5c50*/  IADD3.X R27, R29, UR7, RZ, P4, !PT ;  /* 0x000000071d1b7c10 */ /* 0x000fe2000a7fe4ff */
[----:B----4-:R-:W-:Y:S02]  /*5c60*/  IMAD.IADD R39, R0, 0x1, -R34 ;  /* 0x0000000100277824 */ /* 0x010fe400078e0a22 */
[----:B------:R0:W5:Y:S01]  /*5c70*/  LDL.LU R0, [R1+0x9c] ;  /* 0x00009c0001007983 */ /* 0x0001620000300800 */
[----:B------:R-:W-:-:S05]  /*5c80*/  IMAD.IADD R34, R28, 0x1, -R37 ;  /* 0x000000011c227824 */ /* 0x000fca00078e0a25 */
[----:B------:R-:W-:Y:S05]  /*5c90*/  @!P1 BRA `(.L_x_40) ;  /* 0x0000006800dc9947 */ /* 0x000fea0003800000 */
[----:B-----5:R1:W-:Y:S01]  /*5ca0*/  STL [R1+0x9c], R0 ;  /* 0x00009c0001007387 */ /* 0x0203e20000100800 */
[----:B------:R-:W-:Y:S01]  /*5cb0*/  ULDC.64 UR6, c[0x0][0x5b8] ;  /* 0x00016e0000067ab9 */ /* 0x000fe20000000a00 */
[----:B------:R-:W-:Y:S02]  /*5cc0*/  ULDC.64 UR8, c[0x0][0x5a8] ;  /* 0x00016a0000087ab9 */ /* 0x000fe40000000a00 */
[----:B-1----:R-:W2:Y:S01]  /*5cd0*/  LDL.LU R0, [R1+0x70] ;  /* 0x0000700001007983 */ /* 0x002ea20000300800 */
[----:B------:R-:W-:Y:S01]  /*5ce0*/  IMAD R28, R38, UR6, RZ ;  /* 0x00000006261c7c24 */ /* 0x000fe2000f8e02ff */
[----:B------:R-:W-:Y:S01]  /*5cf0*/  BSSY B1, `(.L_x_41) ;  /* 0x0000011000017945 */ /* 0x000fe20003800000 */
[----:B--2---:R-:W-:-:S04]  /*5d00*/  IMAD.WIDE.U32 R32, R0, UR6, R32 ;  /* 0x0000000600207c25 */ /* 0x004fc8000f8e0020 */
[----:B------:R-:W-:Y:S01]  /*5d10*/  IMAD R29, R0, UR7, R28 ;  /* 0x00000007001d7c24 */ /* 0x000fe2000f8e021c */
[----:B------:R-:W-:Y:S01]  /*5d20*/  IADD3 R32, P1, R37, R32, RZ ;  /* 0x0000002025207210 */ /* 0x000fe20007f3e0ff */
[----:B------:R1:W5:Y:S01]  /*5d30*/  LDL.LU R0, [R1+0x9c] ;  /* 0x00009c0001007983 */ /* 0x0003620000300800 */
[----:B------:R-:W-:Y:S02]  /*5d40*/  ULDC.64 UR6, c[0x0][0x5b0] ;  /* 0x00016c0000067ab9 */ /* 0x000fe40000000a00 */
[----:B------:R-:W-:Y:S01]  /*5d50*/  IADD3.X R33, R36, R33, R29, P1, !PT ;  /* 0x0000002124217210 */ /* 0x000fe20000ffe41d */
[----:B------:R-:W-:Y:S01]  /*5d60*/  IMAD R35, R31, UR6, RZ ;  /* 0x000000061f237c24 */ /* 0x000fe2000f8e02ff */
[----:B------:R-:W-:Y:S01]  /*5d70*/  ISETP.GE.AND P1, PT, R39, 0x1, PT ;  /* 0x000000012700780c */ /* 0x000fe20003f26270 */
[----:B------:R-:W-:-:S03]  /*5d80*/  IMAD.WIDE.U32 R28, R30, UR6, R32 ;  /* 0x000000061e1c7c25 */ /* 0x000fc6000f8e0020 */
[----:B------:R-:W-:Y:S01]  /*5d90*/  ISETP.LT.OR P5, PT, R34, 0x1, !P1 ;  /* 0x000000012200780c */ /* 0x000fe20004fa1670 */
[----:B------:R-:W-:Y:S01]  /*5da0*/  IMAD R35, R30, UR7, R35 ;  /* 0x000000071e237c24 */ /* 0x000fe2000f8e0223 */
[----:B------:R-:W-:-:S04]  /*5db0*/  IADD3 R28, P2, R28, UR8, RZ ;  /* 0x000000081c1c7c10 */ /* 0x000fc8000ff5e0ff */
[--C-:B------:R-:W-:Y:S02]  /*5dc0*/  IADD3.X R29, R29, UR9, R35.reuse, P2, !PT ;  /* 0x000000091d1d7c10 */ /* 0x100fe400097fe423 */
[----:B------:R-:W-:-:S05]  /*5dd0*/  PRMT R35, RZ, 0x7610, R35 ;  /* 0x00007610ff237816 */ /* 0x000fca0000000023 */
[----:B-1----:R-:W-:Y:S05]  /*5de0*/  @P5 BRA `(.L_x_42) ;  /* 0x0000000000045947 */ /* 0x002fea0003800000 */
[----:B------:R1:W5:Y:S02]  /*5df0*/  LDG.E.U8 R35, desc[UR20][R28.64] ;  /* 0x000000141c237981 */ /* 0x000364000c1e1100 */
.L_x_42:
[----:B------:R-:W-:Y:S05]  /*5e00*/  BSYNC B1 ;  /* 0x0000000000017941 */ /* 0x000fea0003800000 */
.L_x_41:
[----:B-----5:R-:W-:Y:S01]  /*5e10*/  LOP3.LUT R35, R35, 0xff, RZ, 0xc0, !PT ;  /* 0x000000ff23237812 */ /* 0x020fe200078ec0ff */
[----:B------:R-:W-:Y:S01]  /*5e20*/  BSSY B1, `(.L_x_43) ;  /* 0x000000b000017945 */ /* 0x000fe20003800000 */
[----:B------:R-:W-:Y:S02]  /*5e30*/  ISETP.LT.OR P4, PT, R34, 0x2, !P1 ;  /* 0x000000022200780c */ /* 0x000fe40004f81670 */
[----:B------:R-:W-:-:S05]  /*5e40*/  F2FP.F16.E5M2.UNPACK_B R35, R35 ;  /* 0x00000023ff23723e */ /* 0x000fca00020004ff */
[----:B------:R-:W-:-:S05]  /*5e50*/  HADD2.F32 R35, -RZ, R35.H0_H0 ;  /* 0x20000023ff237230 */ /* 0x000fca0000004100 */
[----:B------:R-:W-:-:S04]  /*5e60*/  FMUL R35, R35, UR31 ;  /* 0x0000001f23237c20 */ /* 0x000fc80008400000 */
[----:B------:R-:W-:-:S05]  /*5e70*/  FFMA R35, R228, UR32, R35 ;  /* 0x00000020e4237c23 */ /* 0x000fca0008000023 */
[----:B------:R-:W-:Y:S02]  /*5e80*/  F2FP.SATFINITE.E5M2.F32.PACK_AB_MERGE_C R37, RZ, R35, RZ ;  /* 0x00000023ff25723e */ /* 0x000fe400048060ff */
[----:B------:R-:W-:-:S03]  /*5e90*/  PRMT R35, RZ, 0x7610, R35 ;  /* 0x00007610ff237816 */ /* 0x000fc60000000023 */
[----:B------:R2:W-:Y:S01]  /*5ea0*/  @!P5 STG.E.U8 desc[UR20][R24.64], R37 ;  /* 0x000000251800d986 */ /* 0x0005e2000c101114 */
[----:B------:R-:W-:Y:S05]  /*5eb0*/  @P4 BRA `(.L_x_44) ;  /* 0x0000000000044947 */ /* 0x000fea0003800000 */
[----:B------:R3:W5:Y:S02]  /*5ec0*/  LDG.E.U8 R35, desc[UR20][R28.64+0x1] ;  /* 0x000001141c237981 */ /* 0x000764000c1e1100 */
.L_x_44:
[----:B------:R-:W-:Y:S05]  /*5ed0*/  BSYNC B1 ;  /* 0x0000000000017941 */ /* 0x000fea0003800000 */
.L_x_43:
[----:B-----5:R-:W-:Y:S01]  /*5ee0*/  LOP3.LUT R35, R35, 0xff, RZ, 0xc0, !PT ;  /* 0x000000ff23237812 */ /* 0x020fe200078ec0ff */
[----:B------:R-:W-:Y:S01]  /*5ef0*/  BSSY B1, `(.L_x_45) ;  /* 0x0000013000017945 */ /* 0x000fe20003800000 */
[----:B--2---:R-:W-:Y:S02]  /*5f00*/  IADD3 R37, P2, R30, 0x8, RZ ;  /* 0x000000081e257810 */ /* 0x004fe40007f5e0ff */
[----:B------:R-:W-:-:S03]  /*5f10*/  F2FP.F16.E5M2.UNPACK_B R35, R35 ;  /* 0x00000023ff23723e */ /* 0x000fc600020004ff */
[----:B------:R-:W-:Y:S01]  /*5f20*/  IMAD.X R31, RZ, RZ, R31, P2 ;  /* 0x000000ffff1f7224 */ /* 0x000fe200010e061f */
[----:B------:R-:W-:Y:S01]  /*5f30*/  ISETP.GE.AND P2, PT, R39, 0x9, PT ;  /* 0x000000092700780c */ /* 0x000fe20003f46270 */
[----:B------:R-:W-:Y:S02]  /*5f40*/  HADD2.F32 R35, -RZ, R35.H0_H0 ;  /* 0x20000023ff237230 */ /* 0x000fe40000004100 */
[----:B------:R-:W-:Y:S01]  /*5f50*/  IMAD R36, R31, UR6, RZ ;  /* 0x000000061f247c24 */ /* 0x000fe2000f8e02ff */
[----:B------:R-:W-:Y:S01]  /*5f60*/  ISETP.LT.OR P5, PT, R34, 0x1, !P2 ;  /* 0x000000012200780c */ /* 0x000fe200057a1670 */
[----:B------:R-:W-:-:S04]  /*5f70*/  IMAD.WIDE.U32 R32, R37, UR6, R32 ;  /* 0x0000000625207c25 */ /* 0x000fc8000f8e0020 */
[----:B------:R-:W-:Y:S01]  /*5f80*/  FMUL R30, R35, UR31 ;  /* 0x0000001f231e7c20 */ /* 0x000fe20008400000 */
[----:B------:R-:W-:-:S03]  /*5f90*/  IMAD R37, R37, UR7, R36 ;  /* 0x0000000725257c24 */ /* 0x000fc6000f8e0224 */
[----:B------:R-:W-:Y:S01]  /*5fa0*/  FFMA R227, R227, UR32, R30 ;  /* 0x00000020e3e37c23 */ /* 0x000fe2000800001e */
[----:B------:R-:W-:Y:S02]  /*5fb0*/  IADD3 R30, P6, R32, UR8, RZ ;  /* 0x00000008201e7c10 */ /* 0x000fe4000ffde0ff */
[----:B------:R-:W-:Y:S02]  /*5fc0*/  PRMT R32, RZ, 0x7610, R32 ;  /* 0x00007610ff207816 */ /* 0x000fe40000000020 */
[----:B------:R-:W-:Y:S02]  /*5fd0*/  F2FP.SATFINITE.E5M2.F32.PACK_AB_MERGE_C R227, RZ, R227, RZ ;  /* 0x000000e3ffe3723e */ /* 0x000fe400048060ff */
[----:B------:R-:W-:-:S03]  /*5fe0*/  IADD3.X R31, R33, UR9, R37, P6, !PT ;  /* 0x00000009211f7c10 */ /* 0x000fc6000b7fe425 */
[----:B------:R2:W-:Y:S01]  /*5ff0*/  @!P4 STG.E.U8 desc[UR20][R24.64+0x1], R227 ;  /* 0x000001e31800c986 */ /* 0x0005e2000c101114 */
[----:B------:R-:W-:Y:S05]  /*6000*/  @P5 BRA `(.L_x_46) ;  /* 0x0000000000045947 */ /* 0x000fea0003800000 */
[----:B------:R4:W5:Y:S02]  /*6010*/  LDG.E.U8 R32, desc[UR20][R30.64] ;  /* 0x000000141e207981 */ /* 0x000964000c1e1100 */
.L_x_46:
[----:B------:R-:W-:Y:S05]  /*6020*/  BSYNC B1 ;  /* 0x0000000000017941 */ /* 0x000fea0003800000 */
.L_x_45:
[----:B-----5:R-:W-:Y:S01]  /*6030*/  LOP3.LUT R32, R32, 0xff, RZ, 0xc0, !PT ;  /* 0x000000ff20207812 */ /* 0x020fe200078ec0ff */
[----:B------:R-:W-:Y:S01]  /*6040*/  BSSY B1, `(.L_x_47) ;  /* 0x000000b000017945 */ /* 0x000fe20003800000 */
[----:B------:R-:W-:Y:S02]  /*6050*/  ISETP.LT.OR P4, PT, R34, 0x2, !P2 ;  /* 0x000000022200780c */ /* 0x000fe40005781670 */
[----:B------:R-:W-:-:S05]  /*6060*/  F2FP.F16.E5M2.UNPACK_B R32, R32 ;  /* 0x00000020ff20723e */ /* 0x000fca00020004ff */
[----:B------:R-:W-:-:S05]  /*6070*/  HADD2.F32 R32, -RZ, R32.H0_H0 ;  /* 0x20000020ff207230 */ /* 0x000fca0000004100 */
[----:B------:R-:W-:Y:S01]  /*6080*/  FMUL R33, R32, UR31 ;  /* 0x0000001f20217c20 */ /* 0x000fe20008400000 */
[----:B------:R-:W-:-:S03]  /*6090*/  PRMT R32, RZ, 0x7610, R32 ;  /* 0x00007610ff207816 */ /* 0x000fc60000000020 */
[----:B------:R-:W-:-:S05]  /*60a0*/  FFMA R33, R226, UR32, R33 ;  /* 0x00000020e2217c23 */ /* 0x000fca0008000021 */
[----:B------:R-:W-:-:S05]  /*60b0*/  F2FP.SATFINITE.E5M2.F32.PACK_AB_MERGE_C R33, RZ, R33, RZ ;  /* 0x00000021ff21723e */ /* 0x000fca00048060ff */
[----:B------:R0:W-:Y:S01]  /*60c0*/  @!P5 STG.E.U8 desc[UR20][R26.64], R33 ;  /* 0x000000211a00d986 */ /* 0x0001e2000c101114 */
[----:B------:R-:W-:Y:S05]  /*60d0*/  @P4 BRA `(.L_x_48) ;  /* 0x0000000000044947 */ /* 0x000fea0003800000 */
[----:B------:R0:W5:Y:S02]  /*60e0*/  LDG.E.U8 R32, desc[UR20][R30.64+0x1] ;  /* 0x000001141e207981 */ /* 0x000164000c1e1100 */
.L_x_48:
[----:B------:R-:W-:Y:S05]  /*60f0*/  BSYNC B1 ;  /* 0x0000000000017941 */ /* 0x000fea0003800000 */
.L_x_47:
[----:B-----5:R-:W-:Y:S01]  /*6100*/  LOP3.LUT R32, R32, 0xff, RZ, 0xc0, !PT ;  /* 0x000000ff20207812 */ /* 0x020fe200078ec0ff */
[----:B------:R-:W-:Y:S01]  /*6110*/  BSSY B1, `(.L_x_49) ;  /* 0x000000b000017945 */ /* 0x000fe20003800000 */
[----:B------:R-:W-:Y:S02]  /*6120*/  ISETP.LT.OR P5, PT, R34, 0x9, !P1 ;  /* 0x000000092200780c */ /* 0x000fe40004fa1670 */
[----:B------:R-:W-:-:S05]  /*6130*/  F2FP.F16.E5M2.UNPACK_B R32, R32 ;  /* 0x00000020ff20723e */ /* 0x000fca00020004ff */
[----:B------:R-:W-:-:S05]  /*6140*/  HADD2.F32 R32, -RZ, R32.H0_H0 ;  /* 0x20000020ff207230 */ /* 0x000fca0000004100 */
[----:B------:R-:W-:-:S04]  /*6150*/  FMUL R32, R32, UR31 ;  /* 0x0000001f20207c20 */ /* 0x000fc80008400000 */
[----:B------:R-:W-:-:S05]  /*6160*/  FFMA R32, R225, UR32, R32 ;  /* 0x00000020e1207c23 */ /* 0x000fca0008000020 */
[----:B0-----:R-:W-:Y:S02]  /*6170*/  F2FP.SATFINITE.E5M2.F32.PACK_AB_MERGE_C R33, RZ, R32, RZ ;  /* 0x00000020ff21723e */ /* 0x001fe400048060ff */
[----:B------:R-:W-:-:S03]  /*6180*/  PRMT R32, RZ, 0x7610, R32 ;  /* 0x00007610ff207816 */ /* 0x000fc60000000020 */
[----:B------:R0:W-:Y:S01]  /*6190*/  @!P4 STG.E.U8 desc[UR20][R26.64+0x1], R33 ;  /* 0x000001211a00c986 */ /* 0x0001e2000c101114 */
[----:B------:R-:W-:Y:S05]  /*61a0*/  @P5 BRA `(.L_x_50) ;  /* 0x0000000000045947 */ /* 0x000fea0003800000 */
[----:B------:R0:W5:Y:S02]  /*61b0*/  LDG.E.U8 R32, desc[UR20][R28.64+0x8] ;  /* 0x000008141c207981 */ /* 0x000164000c1e1100 */
.L_x_50:
[----:B------:R-:W-:Y:S05]  /*61c0*/  BSYNC B1 ;  /* 0x0000000000017941 */ /* 0x000fea0003800000 */
.L_x_49:
[----:B-----5:R-:W-:Y:S01]  /*61d0*/  LOP3.LUT R32, R32, 0xff, RZ, 0xc0, !PT ;  /* 0x000000ff20207812 */ /* 0x020fe200078ec0ff */
[----:B------:R-:W-:Y:S01]  /*61e0*/  BSSY B1, `(.L_x_51) ;  /* 0x000000b000017945 */ /* 0x000fe20003800000 */
[----:B------:R-:W-:Y:S02]  /*61f0*/  ISETP.LT.OR P4, PT, R34, 0xa, !P1 ;  /* 0x0000000a2200780c */ /* 0x000fe40004f81670 */
[----:B------:R-:W-:-:S05]  /*6200*/  F2FP.F16.E5M2.UNPACK_B R32, R32 ;  /* 0x00000020ff20723e */ /* 0x000fca00020004ff */
[----:B------:R-:W-:-:S05]  /*6210*/  HADD2.F32 R32, -RZ, R32.H0_H0 ;  /* 0x20000020ff207230 */ /* 0x000fca0000004100 */
[----:B0-----:R-:W-:Y:S01]  /*6220*/  FMUL R33, R32, UR31 ;  /* 0x0000001f20217c20 */ /* 0x001fe20008400000 */
[----:B------:R-:W-:-:S03]  /*6230*/  PRMT R32, RZ, 0x7610, R32 ;  /* 0x00007610ff207816 */ /* 0x000fc60000000020 */
[----:B------:R-:W-:-:S05]  /*6240*/  FFMA R33, R224, UR32, R33 ;  /* 0x00000020e0217c23 */ /* 0x000fca0008000021 */
[----:B------:R-:W-:-:S05]  /*6250*/  F2FP.SATFINITE.E5M2.F32.PACK_AB_MERGE_C R33, RZ, R33, RZ ;  /* 0x00000021ff21723e */ /* 0x000fca00048060ff */
[----:B------:R0:W-:Y:S01]  /*6260*/  @!P5 STG.E.U8 desc[UR20][R24.64+0x8], R33 ;  /* 0x000008211800d986 */ /* 0x0001e2000c101114 */
[----:B------:R-:W-:Y:S05]  /*6270*/  @P4 BRA `(.L_x_52) ;  /* 0x0000000000044947 */ /* 0x000fea0003800000 */
[----:B------:R0:W5:Y:S02]  /*6280*/  LDG.E.U8 R32, desc[UR20][R28.64+0x9] ;  /* 0x000009141c207981 */ /* 0x000164000c1e1100 */
.L_x_52:
[----:B------:R-:W-:Y:S05]  /*6290*/  BSYNC B1 ;  /* 0x0000000000017941 */ /* 0x000fea0003800000 */
.L_x_51:
        /* <DEDUP_REMOVED lines=12> */
.L_x_54:
[----:B------:R-:W-:Y:S05]  /*6360*/  BSYNC B1 ;  /* 0x0000000000017941 */ /* 0x000fea0003800000 */
.L_x_53:
        /* <DEDUP_REMOVED lines=12> */
.L_x_56:
[----:B------:R-:W-:Y:S05]  /*6430*/  BSYNC B1 ;  /* 0x0000000000017941 */ /* 0x000fea0003800000 */
.L_x_55:
        /* <DEDUP_REMOVED lines=12> */
.L_x_58:
[----:B------:R-:W-:Y:S05]  /*6500*/  BSYNC B1 ;  /* 0x0000000000017941 */ /* 0x000fea0003800000 */
.L_x_57:
        /* <DEDUP_REMOVED lines=12> */
.L_x_60:
[----:B------:R-:W-:Y:S05]  /*65d0*/  BSYNC B1 ;  /* 0x0000000000017941 */ /* 0x000fea0003800000 */
.L_x_59:
        /* <DEDUP_REMOVED lines=12> */
.L_x_62:
[----:B------:R-:W-:Y:S05]  /*66a0*/  BSYNC B1 ;  /* 0x0000000000017941 */ /* 0x000fea0003800000 */
.L_x_61:
        /* <DEDUP_REMOVED lines=12> */
.L_x_64:
[----:B------:R-:W-:Y:S05]  /*6770*/  BSYNC B1 ;  /* 0x0000000000017941 */ /* 0x000fea0003800000 */
.L_x_63:
        /* <DEDUP_REMOVED lines=12> */
.L_x_66:
[----:B------:R-:W-:Y:S05]  /*6840*/  BSYNC B1 ;  /* 0x0000000000017941 */ /* 0x000fea0003800000 */
.L_x_65:
        /* <DEDUP_REMOVED lines=12> */
.L_x_68:
[----:B------:R-:W-:Y:S05]  /*6910*/  BSYNC B1 ;  /* 0x0000000000017941 */ /* 0x000fea0003800000 */
.L_x_67:
        /* <DEDUP_REMOVED lines=12> */
.L_x_70:
[----:B------:R-:W-:Y:S05]  /*69e0*/  BSYNC B1 ;  /* 0x0000000000017941 */ /* 0x000fea0003800000 */
.L_x_69:
        /* <DEDUP_REMOVED lines=12> */
.L_x_72:
[----:B------:R-:W-:Y:S05]  /*6ab0*/  BSYNC B1 ;  /* 0x0000000000017941 */ /* 0x000fea0003800000 */
.L_x_71:
        /* <DEDUP_REMOVED lines=12> */
.L_x_74:
[----:B------:R-:W-:Y:S05]  /*6b80*/  BSYNC B1 ;  /* 0x0000000000017941 */ /* 0x000fea0003800000 */
.L_x_73:
        /* <DEDUP_REMOVED lines=12> */
.L_x_76:
[----:B------:R-:W-:Y:S05]  /*6c50*/  BSYNC B1 ;  /* 0x0000000000017941 */ /* 0x000fea0003800000 */
.L_x_75:
        /* <DEDUP_REMOVED lines=12> */
.L_x_78:
[----:B------:R-:W-:Y:S05]  /*6d20*/  BSYNC B1 ;  /* 0x0000000000017941 */ /* 0x000fea0003800000 */
.L_x_77:
        /* <DEDUP_REMOVED lines=12> */
.L_x_80:
[----:B------:R-:W-:Y:S05]  /*6df0*/  BSYNC B1 ;  /* 0x0000000000017941 */ /* 0x000fea0003800000 */
.L_x_79:
        /* <DEDUP_REMOVED lines=12> */
.L_x_82:
[----:B------:R-:W-:Y:S05]  /*6ec0*/  BSYNC B1 ;  /* 0x0000000000017941 */ /* 0x000fea0003800000 */
.L_x_81:
        /* <DEDUP_REMOVED lines=12> */
.L_x_84:
[----:B------:R-:W-:Y:S05]  /*6f90*/  BSYNC B1 ;  /* 0x0000000000017941 */ /* 0x000fea0003800000 */
.L_x_83:
        /* <DEDUP_REMOVED lines=12> */
.L_x_86:
[----:B------:R-:W-:Y:S05]  /*7060*/  BSYNC B1 ;  /* 0x0000000000017941 */ /* 0x000fea0003800000 */
.L_x_85:
        /* <DEDUP_REMOVED lines=12> */
.L_x_88:
[----:B------:R-:W-:Y:S05]  /*7130*/  BSYNC B1 ;  /* 0x0000000000017941 */ /* 0x000fea0003800000 */
.L_x_87:
        /* <DEDUP_REMOVED lines=12> */
.L_x_90:
[----:B------:R-:W-:Y:S05]  /*7200*/  BSYNC B1 ;  /* 0x0000000000017941 */ /* 0x000fea0003800000 */
.L_x_89:
        /* <DEDUP_REMOVED lines=12> */
.L_x_92:
[----:B------:R-:W-:Y:S05]  /*72d0*/  BSYNC B1 ;  /* 0x0000000000017941 */ /* 0x000fea0003800000 */
.L_x_91:
        /* <DEDUP_REMOVED lines=12> */
.L_x_94:
[----:B------:R-:W-:Y:S05]  /*73a0*/  BSYNC B1 ;  /* 0x0000000000017941 */ /* 0x000fea0003800000 */
.L_x_93:
        /* <DEDUP_REMOVED lines=12> */
.L_x_96:
[----:B------:R-:W-:Y:S05]  /*7470*/  BSYNC B1 ;  /* 0x0000000000017941 */ /* 0x000fea0003800000 */
.L_x_95:
        /* <DEDUP_REMOVED lines=12> */
.L_x_98:
[----:B------:R-:W-:Y:S05]  /*7540*/  BSYNC B1 ;  /* 0x0000000000017941 */ /* 0x000fea0003800000 */
.L_x_97:
        /* <DEDUP_REMOVED lines=12> */
.L_x_100:
[----:B------:R-:W-:Y:S05]  /*7610*/  BSYNC B1 ;  /* 0x0000000000017941 */ /* 0x000fea0003800000 */
.L_x_99:
        /* <DEDUP_REMOVED lines=12> */
.L_x_102:
[----:B------:R-:W-:Y:S05]  /*76e0*/  BSYNC B1 ;  /* 0x0000000000017941 */ /* 0x000fea0003800000 */
.L_x_101:
        /* <DEDUP_REMOVED lines=12> */
.L_x_104:
[----:B------:R-:W-:Y:S05]  /*77b0*/  BSYNC B1 ;  /* 0x0000000000017941 */ /* 0x000fea0003800000 */
.L_x_103:
        /* <DEDUP_REMOVED lines=12> */
.L_x_106:
[----:B------:R-:W-:Y:S05]  /*7880*/  BSYNC B1 ;  /* 0x0000000000017941 */ /* 0x000fea0003800000 */
.L_x_105:
        /* <DEDUP_REMOVED lines=12> */
.L_x_108:
[----:B------:R-:W-:Y:S05]  /*7950*/  BSYNC B1 ;  /* 0x0000000000017941 */ /* 0x000fea0003800000 */
.L_x_107:
        /* <DEDUP_REMOVED lines=12> */
.L_x_110:
[----:B------:R-:W-:Y:S05]  /*7a20*/  BSYNC B1 ;  /* 0x0000000000017941 */ /* 0x000fea0003800000 */
.L_x_109:
        /* <DEDUP_REMOVED lines=12> */
.L_x_112:
[----:B------:R-:W-:Y:S05]  /*7af0*/  BSYNC B1 ;  /* 0x0000000000017941 */ /* 0x000fea0003800000 */
.L_x_111:
        /* <DEDUP_REMOVED lines=12> */
.L_x_114:
[----:B------:R-:W-:Y:S05]  /*7bc0*/  BSYNC B1 ;  /* 0x0000000000017941 */ /* 0x000fea0003800000 */
.L_x_113:
        /* <DEDUP_REMOVED lines=12> */
.L_x_116:
[----:B------:R-:W-:Y:S05]  /*7c90*/  BSYNC B1 ;  /* 0x0000000000017941 */ /* 0x000fea0003800000 */
.L_x_115:
        /* <DEDUP_REMOVED lines=12> */
.L_x_118:
[----:B------:R-:W-:Y:S05]  /*7d60*/  BSYNC B1 ;  /* 0x0000000000017941 */ /* 0x000fea0003800000 */
.L_x_117:
        /* <DEDUP_REMOVED lines=12> */
.L_x_120:
[----:B------:R-:W-:Y:S05]  /*7e30*/  BSYNC B1 ;  /* 0x0000000000017941 */ /* 0x000fea0003800000 */
.L_x_119:
        /* <DEDUP_REMOVED lines=12> */
.L_x_122:
[----:B------:R-:W-:Y:S05]  /*7f00*/  BSYNC B1 ;  /* 0x0000000000017941 */ /* 0x000fea0003800000 */
.L_x_121:
        /* <DEDUP_REMOVED lines=12> */
.L_x_124:
[----:B------:R-:W-:Y:S05]  /*7fd0*/  BSYNC B1 ;  /* 0x0000000000017941 */ /* 0x000fea0003800000 */
.L_x_123:
        /* <DEDUP_REMOVED lines=12> */
.L_x_126:
[----:B------:R-:W-:Y:S05]  /*80a0*/  BSYNC B1 ;  /* 0x0000000000017941 */ /* 0x000fea0003800000 */
.L_x_125:
        /* <DEDUP_REMOVED lines=12> */
.L_x_128:
[----:B------:R-:W-:Y:S05]  /*8170*/  BSYNC B1 ;  /* 0x0000000000017941 */ /* 0x000fea0003800000 */
.L_x_127:
        /* <DEDUP_REMOVED lines=12> */
.L_x_130:
[----:B------:R-:W-:Y:S05]  /*8240*/  BSYNC B1 ;  /* 0x0000000000017941 */ /* 0x000fea0003800000 */
.L_x_129:
        /* <DEDUP_REMOVED lines=12> */
.L_x_132:
[----:B------:R-:W-:Y:S05]  /*8310*/  BSYNC B1 ;  /* 0x0000000000017941 */ /* 0x000fea0003800000 */
.L_x_131:
        /* <DEDUP_REMOVED lines=12> */
.L_x_134:
[----:B------:R-:W-:Y:S05]  /*83e0*/  BSYNC B1 ;  /* 0x0000000000017941 */ /* 0x000fea0003800000 */
.L_x_133:
        /* <DEDUP_REMOVED lines=12> */
.L_x_136:
[----:B------:R-:W-:Y:S05]  /*84b0*/  BSYNC B1 ;  /* 0x0000000000017941 */ /* 0x000fea0003800000 */
.L_x_135:
        /* <DEDUP_REMOVED lines=12> */
.L_x_138:
[----:B------:R-:W-:Y:S05]  /*8580*/  BSYNC B1 ;  /* 0x0000000000017941 */ /* 0x000fea0003800000 */
.L_x_137:
        /* <DEDUP_REMOVED lines=12> */
.L_x_140:
[----:B------:R-:W-:Y:S05]  /*8650*/  BSYNC B1 ;  /* 0x0000000000017941 */ /* 0x000fea0003800000 */
.L_x_139:
        /* <DEDUP_REMOVED lines=12> */
.L_x_142:
[----:B------:R-:W-:Y:S05]  /*8720*/  BSYNC B1 ;  /* 0x0000000000017941 */ /* 0x000fea0003800000 */
.L_x_141:
        /* <DEDUP_REMOVED lines=12> */
.L_x_144:
[----:B------:R-:W-:Y:S05]  /*87f0*/  BSYNC B1 ;  /* 0x0000000000017941 */ /* 0x000fea0003800000 */
.L_x_143:
        /* <DEDUP_REMOVED lines=12> */
.L_x_146:
[----:B------:R-:W-:Y:S05]  /*88c0*/  BSYNC B1 ;  /* 0x0000000000017941 */ /* 0x000fea0003800000 */
.L_x_145:
        /* <DEDUP_REMOVED lines=12> */
.L_x_148:
[----:B------:R-:W-:Y:S05]  /*8990*/  BSYNC B1 ;  /* 0x0000000000017941 */ /* 0x000fea0003800000 */
.L_x_147:
        /* <DEDUP_REMOVED lines=12> */
.L_x_150:
[----:B------:R-:W-:Y:S05]  /*8a60*/  BSYNC B1 ;  /* 0x0000000000017941 */ /* 0x000fea0003800000 */
.L_x_149:
        /* <DEDUP_REMOVED lines=12> */
.L_x_152:
[----:B------:R-:W-:Y:S05]  /*8b30*/  BSYNC B1 ;  /* 0x0000000000017941 */ /* 0x000fea0003800000 */
.L_x_151:
        /* <DEDUP_REMOVED lines=12> */
.L_x_154:
[----:B------:R-:W-:Y:S05]  /*8c00*/  BSYNC B1 ;  /* 0x0000000000017941 */ /* 0x000fea0003800000 */
.L_x_153:
        /* <DEDUP_REMOVED lines=12> */
.L_x_156:
[----:B------:R-:W-:Y:S05]  /*8cd0*/  BSYNC B1 ;  /* 0x0000000000017941 */ /* 0x000fea0003800000 */
.L_x_155:
        /* <DEDUP_REMOVED lines=12> */
.L_x_158:
[----:B------:R-:W-:Y:S05]  /*8da0*/  BSYNC B1 ;  /* 0x0000000000017941 */ /* 0x000fea0003800000 */
.L_x_157:
        /* <DEDUP_REMOVED lines=12> */
.L_x_160:
[----:B------:R-:W-:Y:S05]  /*8e70*/  BSYNC B1 ;  /* 0x0000000000017941 */ /* 0x000fea0003800000 */
.L_x_159:
        /* <DEDUP_REMOVED lines=12> */
.L_x_162:
[----:B------:R-:W-:Y:S05]  /*8f40*/  BSYNC B1 ;  /* 0x0000000000017941 */ /* 0x000fea0003800000 */
.L_x_161:
        /* <DEDUP_REMOVED lines=12> */
.L_x_164:
[----:B------:R-:W-:Y:S05]  /*9010*/  BSYNC B1 ;  /* 0x0000000000017941 */ /* 0x000fea0003800000 */
.L_x_163:
        /* <DEDUP_REMOVED lines=12> */
.L_x_166:
[----:B------:R-:W-:Y:S05]  /*90e0*/  BSYNC B1 ;  /* 0x0000000000017941 */ /* 0x000fea0003800000 */
.L_x_165:
        /* <DEDUP_REMOVED lines=12> */
.L_x_168:
[----:B------:R-:W-:Y:S05]  /*91b0*/  BSYNC B1 ;  /* 0x0000000000017941 */ /* 0x000fea0003800000 */
.L_x_167:
        /* <DEDUP_REMOVED lines=12> */
.L_x_170:
[----:B------:R-:W-:Y:S05]  /*9280*/  BSYNC B1 ;  /* 0x0000000000017941 */ /* 0x000fea0003800000 */
.L_x_169:
        /* <DEDUP_REMOVED lines=12> */
.L_x_172:
[----:B------:R-:W-:Y:S05]  /*9350*/  BSYNC B1 ;  /* 0x0000000000017941 */ /* 0x000fea0003800000 */
.L_x_171:
        /* <DEDUP_REMOVED lines=12> */
.L_x_174:
[----:B------:R-:W-:Y:S05]  /*9420*/  BSYNC B1 ;  /* 0x0000000000017941 */ /* 0x000fea0003800000 */
.L_x_173:
        /* <DEDUP_REMOVED lines=12> */
.L_x_176:
[----:B------:R-:W-:Y:S05]  /*94f0*/  BSYNC B1 ;  /* 0x0000000000017941 */ /* 0x000fea0003800000 */
.L_x_175:
        /* <DEDUP_REMOVED lines=12> */
.L_x_178:
[----:B------:R-:W-:Y:S05]  /*95c0*/  BSYNC B1 ;  /* 0x0000000000017941 */ /* 0x000fea0003800000 */
.L_x_177:
        /* <DEDUP_REMOVED lines=12> */
.L_x_180:
[----:B------:R-:W-:Y:S05]  /*9690*/  BSYNC B1 ;  /* 0x0000000000017941 */ /* 0x000fea0003800000 */
.L_x_179:
        /* <DEDUP_REMOVED lines=12> */
.L_x_182:
[----:B------:R-:W-:Y:S05]  /*9760*/  BSYNC B1 ;  /* 0x0000000000017941 */ /* 0x000fea0003800000 */
.L_x_181:
        /* <DEDUP_REMOVED lines=12> */
.L_x_184:
[----:B------:R-:W-:Y:S05]  /*9830*/  BSYNC B1 ;  /* 0x0000000000017941 */ /* 0x000fea0003800000 */
.L_x_183:
        /* <DEDUP_REMOVED lines=12> */
.L_x_186:
[----:B------:R-:W-:Y:S05]  /*9900*/  BSYNC B1 ;  /* 0x0000000000017941 */ /* 0x000fea0003800000 */
.L_x_185:
        /* <DEDUP_REMOVED lines=12> */
.L_x_188:
[----:B------:R-:W-:Y:S05]  /*99d0*/  BSYNC B1 ;  /* 0x0000000000017941 */ /* 0x000fea0003800000 */
.L_x_187:
        /* <DEDUP_REMOVED lines=12> */
.L_x_190:
[----:B------:R-:W-:Y:S05]  /*9aa0*/  BSYNC B1 ;  /* 0x0000000000017941 */ /* 0x000fea0003800000 */
.L_x_189:
        /* <DEDUP_REMOVED lines=12> */
.L_x_192:
[----:B------:R-:W-:Y:S05]  /*9b70*/  BSYNC B1 ;  /* 0x0000000000017941 */ /* 0x000fea0003800000 */
.L_x_191:
        /* <DEDUP_REMOVED lines=12> */
.L_x_194:
[----:B------:R-:W-:Y:S05]  /*9c40*/  BSYNC B1 ;  /* 0x0000000000017941 */ /* 0x000fea0003800000 */
.L_x_193:
        /* <DEDUP_REMOVED lines=12> */
.L_x_196:
[----:B------:R-:W-:Y:S05]  /*9d10*/  BSYNC B1 ;  /* 0x0000000000017941 */ /* 0x000fea0003800000 */
.L_x_195:
[----:B-----5:R-:W-:Y:S01]  /*9d20*/  LOP3.LUT R32, R32, 0xff, RZ, 0xc0, !PT ;  /* 0x000000ff20207812 */ /* 0x020fe200078ec0ff */
[----:B------:R-:W-:Y:S01]  /*9d30*/  BSSY B1, `(.L_x_197) ;  /* 0x000000b000017945 */ /* 0x000fe20003800000 */
[----:B------:R-:W-:Y:S02]  /*9d40*/  ISETP.LT.OR P5, PT, R34, 0x99, !P2 ;  /* 0x000000992200780c */ /* 0x000fe400057a1670 */
[----:B------:R-:W-:-:S05]  /*9d50*/  F2FP.F16.E5M2.UNPACK_B R32, R32 ;  /* 0x00000020ff20723e */ /* 0x000fca00020004ff */
[----:B------:R-:W-:-:S05]  /*9d60*/  HADD2.F32 R32, -RZ, R32.H0_H0 ;  /* 0x20000020ff207230 */ /* 0x000fca0000004100 */
[----:B------:R-:W-:-:S04]  /*9d70*/  FMUL R32, R32, UR31 ;  /* 0x0000001f20207c20 */ /* 0x000fc80008400000 */
[----:B------:R-:W-:Y:S01]  /*9d80*/  FFMA R32, R23, UR32, R32 ;  /* 0x0000002017207c23 */ /* 0x000fe20008000020 */
[----:B------:R-:W-:-:S04]  /*9d90*/  PRMT R23, RZ, 0x7610, R23 ;  /* 0x00007610ff177816 */ /* 0x000fc80000000017 */
[----:B0-----:R-:W-:-:S05]  /*9da0*/  F2FP.SATFINITE.E5M2.F32.PACK_AB_MERGE_C R33, RZ, R32, RZ ;  /* 0x00000020ff21723e */ /* 0x001fca00048060ff */
[----:B------:R0:W-:Y:S01]  /*9db0*/  @!P4 STG.E.U8 desc[UR20][R24.64+0x99], R33 ;  /* 0x000099211800c986 */ /* 0x0001e2000c101114 */
[----:B------:R-:W-:Y:S05]  /*9dc0*/  @P5 BRA `(.L_x_198) ;  /* 0x0000000000045947 */ /* 0x000fea0003800000 */
[----:B------:R0:W5:Y:S02]  /*9dd0*/  LDG.E.U8 R23, desc[UR20][R30.64+0x98] ;  /* 0x000098141e177981 */ /* 0x000164000c1e1100 */
.L_x_198:
[----:B------:R-:W-:Y:S05]  /*9de0*/  BSYNC B1 ;  /* 0x0000000000017941 */ /* 0x000fea0003800000 */
.L_x_197:
        /* <DEDUP_REMOVED lines=8> */
[----:B------:R-:W-:-:S05]  /*9e70*/  F2FP.SATFINITE.E5M2.F32.PACK_AB_MERGE_C R23, RZ, R23, RZ ;  /* 0x00000017ff17723e */ /* 0x000fca00048060ff */
[----:B------:R0:W-:Y:S01]  /*9e80*/  @!P5 STG.E.U8 desc[UR20][R26.64+0x98], R23 ;  /* 0x000098171a00d986 */ /* 0x0001e2000c101114 */
[----:B------:R-:W-:Y:S05]  /*9e90*/  @P4 BRA `(.L_x_200) ;  /* 0x0000000000044947 */ /* 0x000fea0003800000 */
[----:B------:R0:W5:Y:S02]  /*9ea0*/  LDG.E.U8 R22, desc[UR20][R30.64+0x99] ;  /* 0x000099141e167981 */ /* 0x000164000c1e1100 */
.L_x_200:
[----:B------:R-:W-:Y:S05]  /*9eb0*/  BSYNC B1 ;  /* 0x0000000000017941 */ /* 0x000fea0003800000 */
.L_x_199:
        /* <DEDUP_REMOVED lines=12> */
.L_x_202:
[----:B------:R-:W-:Y:S05]  /*9f80*/  BSYNC B1 ;  /* 0x0000000000017941 */ /* 0x000fea0003800000 */
.L_x_201:
        /* <DEDUP_REMOVED lines=12> */
.L_x_204:
[----:B------:R-:W-:Y:S05]  /*a050*/  BSYNC B1 ;  /* 0x0000000000017941 */ /* 0x000fea0003800000 */
.L_x_203:
        /* <DEDUP_REMOVED lines=12> */
.L_x_206:
[----:B------:R-:W-:Y:S05]  /*a120*/  BSYNC B1 ;  /* 0x0000000000017941 */ /* 0x000fea0003800000 */
.L_x_205:
        /* <DEDUP_REMOVED lines=12> */
.L_x_208:
[----:B------:R-:W-:Y:S05]  /*a1f0*/  BSYNC B1 ;  /* 0x0000000000017941 */ /* 0x000fea0003800000 */
.L_x_207:
        /* <DEDUP_REMOVED lines=12> */
.L_x_210:
[----:B------:R-:W-:Y:S05]  /*a2c0*/  BSYNC B1 ;  /* 0x0000000000017941 */ /* 0x000fea0003800000 */
.L_x_209:
        /* <DEDUP_REMOVED lines=12> */
.L_x_212:
[----:B------:R-:W-:Y:S05]  /*a390*/  BSYNC B1 ;  /* 0x0000000000017941 */ /* 0x000fea0003800000 */
.L_x_211:
        /* <DEDUP_REMOVED lines=12> */
.L_x_214:
[----:B------:R-:W-:Y:S05]  /*a460*/  BSYNC B1 ;  /* 0x0000000000017941 */ /* 0x000fea0003800000 */
.L_x_213:
        /* <DEDUP_REMOVED lines=12> */
.L_x_216:
[----:B------:R-:W-:Y:S05]  /*a530*/  BSYNC B1 ;  /* 0x0000000000017941 */ /* 0x000fea0003800000 */
.L_x_215:
        /* <DEDUP_REMOVED lines=12> */
.L_x_218:
[----:B------:R-:W-:Y:S05]  /*a600*/  BSYNC B1 ;  /* 0x0000000000017941 */ /* 0x000fea0003800000 */
.L_x_217:
        /* <DEDUP_REMOVED lines=12> */
.L_x_220:
[----:B------:R-:W-:Y:S05]  /*a6d0*/  BSYNC B1 ;  /* 0x0000000000017941 */ /* 0x000fea0003800000 */
.L_x_219:
        /* <DEDUP_REMOVED lines=12> */
.L_x_222:
[----:B------:R-:W-:Y:S05]  /*a7a0*/  BSYNC B1 ;  /* 0x0000000000017941 */ /* 0x000fea0003800000 */
.L_x_221:
        /* <DEDUP_REMOVED lines=12> */
.L_x_224:
[----:B------:R-:W-:Y:S05]  /*a870*/  BSYNC B1 ;  /* 0x0000000000017941 */ /* 0x000fea0003800000 */
.L_x_223:
        /* <DEDUP_REMOVED lines=12> */
.L_x_226:
[----:B------:R-:W-:Y:S05]  /*a940*/  BSYNC B1 ;  /* 0x0000000000017941 */ /* 0x000fea0003800000 */
.L_x_225:
        /* <DEDUP_REMOVED lines=12> */
.L_x_228:
[----:B------:R-:W-:Y:S05]  /*aa10*/  BSYNC B1 ;  /* 0x0000000000017941 */ /* 0x000fea0003800000 */
.L_x_227:
        /* <DEDUP_REMOVED lines=12> */
.L_x_230:
[----:B------:R-:W-:Y:S05]  /*aae0*/  BSYNC B1 ;  /* 0x0000000000017941 */ /* 0x000fea0003800000 */
.L_x_229:
        /* <DEDUP_REMOVED lines=12> */
.L_x_232:
[----:B------:R-:W-:Y:S05]  /*abb0*/  BSYNC B1 ;  /* 0x0000000000017941 */ /* 0x000fea0003800000 */
.L_x_231:
        /* <DEDUP_REMOVED lines=12> */
.L_x_234:
[----:B------:R-:W-:Y:S05]  /*ac80*/  BSYNC B1 ;  /* 0x0000000000017941 */ /* 0x000fea0003800000 */
.L_x_233:
        /* <DEDUP_REMOVED lines=12> */
.L_x_236:
[----:B------:R-:W-:Y:S05]  /*ad50*/  BSYNC B1 ;  /* 0x0000000000017941 */ /* 0x000fea0003800000 */
.L_x_235:
        /* <DEDUP_REMOVED lines=12> */
.L_x_238:
[----:B------:R-:W-:Y:S05]  /*ae20*/  BSYNC B1 ;  /* 0x0000000000017941 */ /* 0x000fea0003800000 */
.L_x_237:
        /* <DEDUP_REMOVED lines=12> */
.L_x_240:
[----:B------:R-:W-:Y:S05]  /*aef0*/  BSYNC B1 ;  /* 0x0000000000017941 */ /* 0x000fea0003800000 */
.L_x_239:
[----:B-----5:R-:W-:Y:S01]  /*af00*/  LOP3.LUT R2, R2, 0xff, RZ, 0xc0, !PT ;  /* 0x000000ff02027812 */ /* 0x020fe200078ec0ff */
[----:B------:R-:W-:Y:S01]  /*af10*/  BSSY B1, `(.L_x_241) ;  /* 0x000000b000017945 */ /* 0x000fe20003800000 */
[----:B------:R-:W-:Y:S02]  /*af20*/  ISETP.LT.OR P5, PT, R34, 0xc9, !P1 ;  /* 0x000000c92200780c */ /* 0x000fe40004fa1670 */
[----:B------:R-:W-:-:S05]  /*af30*/  F2FP.F16.E5M2.UNPACK_B R2, R2 ;  /* 0x00000002ff02723e */ /* 0x000fca00020004ff */
[----:B------:R-:W-:-:S05]  /*af40*/  HADD2.F32 R2, -RZ, R2.H0_H0 ;  /* 0x20000002ff027230 */ /* 0x000fca0000004100 */
[----:B0-----:R-:W-:-:S04]  /*af50*/  FMUL R3, R2, UR31 ;  /* 0x0000001f02037c20 */ /* 0x001fc80008400000 */
[----:B------:R-:W-:Y:S01]  /*af60*/  FFMA R3, R0, UR32, R3 ;  /* 0x0000002000037c23 */ /* 0x000fe20008000003 */
[----:B------:R-:W-:-:S04]  /*af70*/  PRMT R0, RZ, 0x7610, R0 ;  /* 0x00007610ff007816 */ /* 0x000fc80000000000 */
[----:B------:R-:W-:-:S05]  /*af80*/  F2FP.SATFINITE.E5M2.F32.PACK_AB_MERGE_C R3, RZ, R3, RZ ;  /* 0x00000003ff03723e */ /* 0x000fca00048060ff */
[----:B------:R0:W-:Y:S01]  /*af90*/  @!P4 STG.E.U8 desc[UR20][R26.64+0xc1], R3 ;  /* 0x0000c1031a00c986 */ /* 0x0001e2000c101114 */
[----:B------:R-:W-:Y:S05]  /*afa0*/  @P5 BRA `(.L_x_242) ;  /* 0x0000000000045947 */ /* 0x000fea0003800000 */
[----:B------:R0:W5:Y:S02]  /*afb0*/  LDG.E.U8 R0, desc[UR20][R28.64+0xc8] ;  /* 0x0000c8141c007981 */ /* 0x000164000c1e1100 */
.L_x_242:
[----:B------:R-:W-:Y:S05]  /*afc0*/  BSYNC B1 ;  /* 0x0000000000017941 */ /* 0x000fea0003800000 */
.L_x_241:
[----:B------:R-:W2:Y:S01]  /*afd0*/  LDL.LU R2, [R1] ;  /* 0x0000000001027983 */ /* 0x000ea20000300800 */
[----:B-----5:R-:W-:Y:S01]  /*afe0*/  LOP3.LUT R0, R0, 0xff, RZ, 0xc0, !PT ;  /* 0x000000ff00007812 */ /* 0x020fe200078ec0ff */
[----:B------:R-:W-:Y:S01]  /*aff0*/  BSSY B1, `(.L_x_243) ;  /* 0x000000b000017945 */ /* 0x000fe20003800000 */
[----:B------:R-:W-:Y:S02]  /*b000*/  ISETP.LT.OR P4, PT, R34, 0xca, !P1 ;  /* 0x000000ca2200780c */ /* 0x000fe40004f81670 */
[----:B------:R-:W-:-:S05]  /*b010*/  F2FP.F16.E5M2.UNPACK_B R0, R0 ;  /* 0x00000000ff00723e */ /* 0x000fca00020004ff */
[----:B------:R-:W-:-:S05]  /*b020*/  HADD2.F32 R0, -RZ, R0.H0_H0 ;  /* 0x20000000ff007230 */ /* 0x000fca0000004100 */
[----:B------:R-:W-:-:S04]  /*b030*/  FMUL R0, R0, UR31 ;  /* 0x0000001f00007c20 */ /* 0x000fc80008400000 */
[----:B--2---:R-:W-:-:S05]  /*b040*/  FFMA R0, R2, UR32, R0 ;  /* 0x0000002002007c23 */ /* 0x004fca0008000000 */
[----:B0-----:R-:W-:Y:S02]  /*b050*/  F2FP.SATFINITE.E5M2.F32.PACK_AB_MERGE_C R3, RZ, R0, RZ ;  /* 0x00000000ff03723e */ /* 0x001fe400048060ff */
[----:B------:R-:W-:-:S03]  /*b060*/  PRMT R0, RZ, 0x7610, R0 ;  /* 0x00007610ff007816 */ /* 0x000fc60000000000 */
[----:B------:R0:W-:Y:S01]  /*b070*/  @!P5 STG.E.U8 desc[UR20][R24.64+0xc8], R3 ;  /* 0x0000c8031800d986 */ /* 0x0001e2000c101114 */
[----:B------:R-:W-:Y:S05]  /*b080*/  @P4 BRA `(.L_x_244) ;  /* 0x0000000000044947 */ /* 0x000fea0003800000 */
[----:B------:R2:W5:Y:S02]  /*b090*/  LDG.E.U8 R0, desc[UR20][R28.64+0xc9] ;  /* 0x0000c9141c007981 */ /* 0x000564000c1e1100 */
.L_x_244:
[----:B------:R-:W-:Y:S05]  /*b0a0*/  BSYNC B1 ;  /* 0x0000000000017941 */ /* 0x000fea0003800000 */
.L_x_243:
[----:B------:R-:W3:Y:S01]  /*b0b0*/  LDL.LU R2, [R1+0x4] ;  /* 0x0000040001027983 */ /* 0x000ee20000300800 */
[----:B-----5:R-:W-:Y:S01]  /*b0c0*/  LOP3.LUT R0, R0, 0xff, RZ, 0xc0, !PT ;  /* 0x000000ff00007812 */ /* 0x020fe200078ec0ff */
[----:B------:R-:W-:Y:S01]  /*b0d0*/  BSSY B1, `(.L_x_245) ;  /* 0x000000b000017945 */ /* 0x000fe20003800000 */
[----:B------:R-:W-:Y:S02]  /*b0e0*/  ISETP.LT.OR P5, PT, R34, 0xc9, !P2 ;  /* 0x000000c92200780c */ /* 0x000fe400057a1670 */
[----:B------:R-:W-:-:S05]  /*b0f0*/  F2FP.F16.E5M2.UNPACK_B R0, R0 ;  /* 0x00000000ff00723e */ /* 0x000fca00020004ff */
[----:B------:R-:W-:-:S05]  /*b100*/  HADD2.F32 R0, -RZ, R0.H0_H0 ;  /* 0x20000000ff007230 */ /* 0x000fca0000004100 */
[----:B------:R-:W-:-:S04]  /*b110*/  FMUL R0, R0, UR31 ;  /* 0x0000001f00007c20 */ /* 0x000fc80008400000 */
[----:B---3--:R-:W-:-:S05]  /*b120*/  FFMA R0, R2, UR32, R0 ;  /* 0x0000002002007c23 */ /* 0x008fca0008000000 */
[----:B0-----:R-:W-:Y:S02]  /*b130*/  F2FP.SATFINITE.E5M2.F32.PACK_AB_MERGE_C R3, RZ, R0, RZ ;  /* 0x00000000ff03723e */ /* 0x001fe400048060ff */
[----:B------:R-:W-:-:S03]  /*b140*/  PRMT R0, RZ, 0x7610, R0 ;  /* 0x00007610ff007816 */ /* 0x000fc60000000000 */
[----:B------:R0:W-:Y:S01]  /*b150*/  @!P4 STG.E.U8 desc[UR20][R24.64+0xc9], R3 ;  /* 0x0000c9031800c986 */ /* 0x0001e2000c101114 */
[----:B------:R-:W-:Y:S05]  /*b160*/  @P5 BRA `(.L_x_246) ;  /* 0x0000000000045947 */ /* 0x000fea0003800000 */
[----:B------:R3:W5:Y:S02]  /*b170*/  LDG.E.U8 R0, desc[UR20][R30.64+0xc8] ;  /* 0x0000c8141e007981 */ /* 0x000764000c1e1100 */
.L_x_246:
[----:B------:R-:W-:Y:S05]  /*b180*/  BSYNC B1 ;  /* 0x0000000000017941 */ /* 0x000fea0003800000 */
.L_x_245:
[----:B------:R-:W2:Y:S01]  /*b190*/  LDL.LU R2, [R1+0x8] ;  /* 0x0000080001027983 */ /* 0x000ea20000300800 */
        /* <DEDUP_REMOVED lines=12> */
.L_x_248:
[----:B------:R-:W-:Y:S05]  /*b260*/  BSYNC B1 ;  /* 0x0000000000017941 */ /* 0x000fea0003800000 */
.L_x_247:
        /* <DEDUP_REMOVED lines=13> */
.L_x_250:
[----:B------:R-:W-:Y:S05]  /*b340*/  BSYNC B1 ;  /* 0x0000000000017941 */ /* 0x000fea0003800000 */
.L_x_249:
        /* <DEDUP_REMOVED lines=13> */
.L_x_252:
[----:B------:R-:W-:Y:S05]  /*b420*/  BSYNC B1 ;  /* 0x0000000000017941 */ /* 0x000fea0003800000 */
.L_x_251:
        /* <DEDUP_REMOVED lines=13> */
.L_x_254:
[----:B------:R-:W-:Y:S05]  /*b500*/  BSYNC B1 ;  /* 0x0000000000017941 */ /* 0x000fea0003800000 */
.L_x_253:
        /* <DEDUP_REMOVED lines=13> */
.L_x_256:
[----:B------:R-:W-:Y:S05]  /*b5e0*/  BSYNC B1 ;  /* 0x0000000000017941 */ /* 0x000fea0003800000 */
.L_x_255:
        /* <DEDUP_REMOVED lines=13> */
.L_x_258:
[----:B------:R-:W-:Y:S05]  /*b6c0*/  BSYNC B1 ;  /* 0x0000000000017941 */ /* 0x000fea0003800000 */
.L_x_257:
        /* <DEDUP_REMOVED lines=13> */
.L_x_260:
[----:B------:R-:W-:Y:S05]  /*b7a0*/  BSYNC B1 ;  /* 0x0000000000017941 */ /* 0x000fea0003800000 */
.L_x_259:
        /* <DEDUP_REMOVED lines=13> */
.L_x_262:
[----:B------:R-:W-:Y:S05]  /*b880*/  BSYNC B1 ;  /* 0x0000000000017941 */ /* 0x000fea0003800000 */
.L_x_261:
        /* <DEDUP_REMOVED lines=13> */
.L_x_264:
[----:B------:R-:W-:Y:S05]  /*b960*/  BSYNC B1 ;  /* 0x0000000000017941 */ /* 0x000fea0003800000 */
.L_x_263:
        /* <DEDUP_REMOVED lines=13> */
.L_x_266:
[----:B------:R-:W-:Y:S05]  /*ba40*/  BSYNC B1 ;  /* 0x0000000000017941 */ /* 0x000fea0003800000 */
.L_x_265:
        /* <DEDUP_REMOVED lines=13> */
.L_x_268:
[----:B------:R-:W-:Y:S05]  /*bb20*/  BSYNC B1 ;  /* 0x0000000000017941 */ /* 0x000fea0003800000 */
.L_x_267:
        /* <DEDUP_REMOVED lines=13> */
.L_x_270:
[----:B------:R-:W-:Y:S05]  /*bc00*/  BSYNC B1 ;  /* 0x0000000000017941 */ /* 0x000fea0003800000 */
.L_x_269:
        /* <DEDUP_REMOVED lines=13> */
.L_x_272:
[----:B------:R-:W-:Y:S05]  /*bce0*/  BSYNC B1 ;  /* 0x0000000000017941 */ /* 0x000fea0003800000 */
.L_x_271:
        /* <DEDUP_REMOVED lines=13> */
.L_x_274:
[----:B------:R-:W-:Y:S05]  /*bdc0*/  BSYNC B1 ;  /* 0x0000000000017941 */ /* 0x000fea0003800000 */
.L_x_273:
        /* <DEDUP_REMOVED lines=13> */
.L_x_276:
[----:B------:R-:W-:Y:S05]  /*bea0*/  BSYNC B1 ;  /* 0x0000000000017941 */ /* 0x000fea0003800000 */
.L_x_275:
        /* <DEDUP_REMOVED lines=13> */
.L_x_278:
[----:B------:R-:W-:Y:S05]  /*bf80*/  BSYNC B1 ;  /* 0x0000000000017941 */ /* 0x000fea0003800000 */
.L_x_277:
        /* <DEDUP_REMOVED lines=13> */
.L_x_280:
[----:B------:R-:W-:Y:S05]  /*c060*/  BSYNC B1 ;  /* 0x0000000000017941 */ /* 0x000fea0003800000 */
.L_x_279:
        /* <DEDUP_REMOVED lines=13> */
.L_x_282:
[----:B------:R-:W-:Y:S05]  /*c140*/  BSYNC B1 ;  /* 0x0000000000017941 */ /* 0x000fea0003800000 */
.L_x_281:
        /* <DEDUP_REMOVED lines=13> */
.L_x_284:
[----:B------:R-:W-:Y:S05]  /*c220*/  BSYNC B1 ;  /* 0x0000000000017941 */ /* 0x000fea0003800000 */
.L_x_283:
        /* <DEDUP_REMOVED lines=13> */
.L_x_286:
[----:B------:R-:W-:Y:S05]  /*c300*/  BSYNC B1 ;  /* 0x0000000000017941 */ /* 0x000fea0003800000 */
.L_x_285:
        /* <DEDUP_REMOVED lines=13> */
.L_x_288:
[----:B------:R-:W-:Y:S05]  /*c3e0*/  BSYNC B1 ;  /* 0x0000000000017941 */ /* 0x000fea0003800000 */
.L_x_287:
        /* <DEDUP_REMOVED lines=13> */
.L_x_290:
[----:B------:R-:W-:Y:S05]  /*c4c0*/  BSYNC B1 ;  /* 0x0000000000017941 */ /* 0x000fea0003800000 */
.L_x_289:
        /* <DEDUP_REMOVED lines=13> */
.L_x_292:
[----:B------:R-:W-:Y:S05]  /*c5a0*/  BSYNC B1 ;  /* 0x0000000000017941 */ /* 0x000fea0003800000 */
.L_x_291:
        /* <DEDUP_REMOVED lines=13> */
.L_x_294:
[----:B------:R-:W-:Y:S05]  /*c680*/  BSYNC B1 ;  /* 0x0000000000017941 */ /* 0x000fea0003800000 */
.L_x_293:
        /* <DEDUP_REMOVED lines=13> */
.L_x_296:
[----:B------:R-:W-:Y:S05]  /*c760*/  BSYNC B1 ;  /* 0x0000000000017941 */ /* 0x000fea0003800000 */
.L_x_295:
[----:B------:R-:W-:Y:S05]  /*c770*/  @P2 BRA `(.L_x_297) ;  /* 0x00000020009c2947 */ /* 0x000fea0003800000 */
[----:B------:R-:W2:Y:S01]  /*c780*/  LDL.LU R2, [R1+0x6c] ;  /* 0x00006c0001027983 */ /* 0x000ea20000300800 */
[----:B-----5:R-:W-:-:S04]  /*c790*/  LOP3.LUT R0, R0, 0xff, RZ, 0xc0, !PT ;  /* 0x000000ff00007812 */ /* 0x020fc800078ec0ff */
[----:B------:R-:W-:-:S05]  /*c7a0*/  F2FP.F16.E5M2.UNPACK_B R0, R0 ;  /* 0x00000000ff00723e */ /* 0x000fca00020004ff */
[----:B------:R-:W-:-:S05]  /*c7b0*/  HADD2.F32 R0, -RZ, R0.H0_H0 ;  /* 0x20000000ff007230 */ /* 0x000fca0000004100 */
[----:B------:R-:W-:-:S04]  /*c7c0*/  FMUL R0, R0, UR31 ;  /* 0x0000001f00007c20 */ /* 0x000fc80008400000 */
[----:B--2---:R-:W-:-:S05]  /*c7d0*/  FFMA R0, R2, UR32, R0 ;  /* 0x0000002002007c23 */ /* 0x004fca0008000000 */
[----:B0-----:R-:W-:-:S05]  /*c7e0*/  F2FP.SATFINITE.E5M2.F32.PACK_AB_MERGE_C R3, RZ, R0, RZ ;  /* 0x00000000ff03723e */ /* 0x001fca00048060ff */
[----:B------:R0:W-:Y:S01]  /*c7f0*/  STG.E.U8 desc[UR20][R26.64+0xf9], R3 ;  /* 0x0000f9031a007986 */ /* 0x0001e2000c101114 */
[----:B------:R-:W-:Y:S05]  /*c800*/  BRA `(.L_x_297) ;  /* 0x0000002000787947 */ /* 0x000fea0003800000 */
.L_x_40:
[C---:B------:R-:W-:Y:S01]  /*c810*/  ISETP.GE.AND P2, PT, R39.reuse, 0x1, PT ;  /* 0x000000012700780c */ /* 0x040fe20003f46270 */
[----:B------:R-:W-:Y:S01]  /*c820*/  FMUL R228, R228, UR32 ;  /* 0x00000020e4e47c20 */ /* 0x000fe20008400000 */
[----:B------:R-:W-:Y:S01]  /*c830*/  ISETP.GE.AND P1, PT, R39, 0x9, PT ;  /* 0x000000092700780c */ /* 0x000fe20003f26270 */
[----:B------:R-:W-:Y:S01]  /*c840*/  FMUL R227, R227, UR32 ;  /* 0x00000020e3e37c20 */ /* 0x000fe20008400000 */
[----:B------:R-:W-:Y:S01]  /*c850*/  ISETP.LT.OR P4, PT, R34, 0x1, !P2 ;  /* 0x000000012200780c */ /* 0x000fe20005781670 */
[----:B------:R-:W-:Y:S01]  /*c860*/  FMUL R226, R226, UR32 ;  /* 0x00000020e2e27c20 */ /* 0x000fe20008400000 */
[C---:B------:R-:W-:Y:S02]  /*c870*/  ISETP.LT.OR P5, PT, R34.reuse, 0x2, !P2 ;  /* 0x000000022200780c */ /* 0x040fe400057a1670 */
[----:B------:R-:W-:Y:S02]  /*c880*/  ISETP.LT.OR P6, PT, R34, 0x1, !P1 ;  /* 0x000000012200780c */ /* 0x000fe40004fc1670 */
[----:B------:R-:W-:-:S02]  /*c890*/  F2FP.SATFINITE.E5M2.F32.PACK_AB_MERGE_C R29, RZ, R228, RZ ;  /* 0x000000e4ff1d723e */ /* 0x000fc400048060ff */
[----:B------:R-:W-:Y:S02]  /*c8a0*/  F2FP.SATFINITE.E5M2.F32.PACK_AB_MERGE_C R227, RZ, R227, RZ ;  /* 0x000000e3ffe3723e */ /* 0x000fe400048060ff */
[----:B------:R-:W-:Y:S01]  /*c8b0*/  F2FP.SATFINITE.E5M2.F32.PACK_AB_MERGE_C R31, RZ, R226, RZ ;  /* 0x000000e2ff1f723e */ /* 0x000fe200048060ff */
[----:B------:R-:W-:Y:S01]  /*c8c0*/  FMUL R225, R225, UR32 ;  /* 0x00000020e1e17c20 */ /* 0x000fe20008400000 */
[----:B------:R-:W-:Y:S01]  /*c8d0*/  FMUL R224, R224, UR32 ;  /* 0x00000020e0e07c20 */ /* 0x000fe20008400000 */
[----:B------:R1:W-:Y:S01]  /*c8e0*/  @!P4 STG.E.U8 desc[UR20][R24.64], R29 ;  /* 0x0000001d1800c986 */ /* 0x0003e2000c101114 */
[----:B------:R-:W-:-:S03]  /*c8f0*/  ISETP.LT.OR P4, PT, R34, 0x2, !P1 ;  /* 0x000000022200780c */ /* 0x000fc60004f81670 */
[----:B------:R-:W-:Y:S01]  /*c900*/  @!P5 STG.E.U8 desc[UR20][R24.64+0x1], R227 ;  /* 0x000001e31800d986 */ /* 0x000fe2000c101114 */
[----:B------:R-:W-:-:S03]  /*c910*/  ISETP.LT.OR P5, PT, R34, 0x9, !P2 ;  /* 0x000000092200780c */ /* 0x000fc600057a1670 */
[----:B------:R2:W-:Y:S01]  /*c920*/  @!P6 STG.E.U8 desc[UR20][R26.64], R31 ;  /* 0x0000001f1a00e986 */ /* 0x0005e2000c101114 */
[----:B------:R-:W-:Y:S01]  /*c930*/  ISETP.LT.OR P6, PT, R34, 0xa, !P2 ;  /* 0x0000000a2200780c */ /* 0x000fe200057c1670 */
[----:B------:R-:W-:Y:S01]  /*c940*/  FMUL R223, R223, UR32 ;  /* 0x00000020dfdf7c20 */ /* 0x000fe20008400000 */
[----:B------:R-:W-:Y:S01]  /*c950*/  F2FP.SATFINITE.E5M2.F32.PACK_AB_MERGE_C R225, RZ, R225, RZ ;  /* 0x000000e1ffe1723e */ /* 0x000fe200048060ff */
[----:B------:R-:W-:Y:S01]  /*c960*/  FMUL R221, R221, UR32 ;  /* 0x00000020dddd7c20 */ /* 0x000fe20008400000 */
[----:B------:R-:W-:Y:S01]  /*c970*/  F2FP.SATFINITE.E5M2.F32.PACK_AB_MERGE_C R33, RZ, R224, RZ ;  /* 0x000000e0ff21723e */ /* 0x000fe200048060ff */
[----:B------:R-:W-:Y:S01]  /*c980*/  FMUL R222, R222, UR32 ;  /* 0x00000020dede7c20 */ /* 0x000fe20008400000 */
[----:B------:R-:W-:Y:S01]  /*c990*/  F2FP.SATFINITE.E5M2.F32.PACK_AB_MERGE_C R223, RZ, R223, RZ ;  /* 0x000000dfffdf723e */ /* 0x000fe200048060ff */
[----:B------:R-:W-:Y:S04]  /*c9a0*/  @!P4 STG.E.U8 desc[UR20][R26.64+0x1], R225 ;  /* 0x000001e11a00c986 */ /* 0x000fe8000c101114 */
[----:B------:R3:W-:Y:S01]  /*c9b0*/  @!P5 STG.E.U8 desc[UR20][R24.64+0x8], R33 ;  /* 0x000008211800d986 */ /* 0x0007e2000c101114 */
[----:B------:R-:W-:-:S02]  /*c9c0*/  ISETP.LT.OR P5, PT, R34, 0xa, !P1 ;  /* 0x0000000a2200780c */ /* 0x000fc40004fa1670 */
[C---:B------:R-:W-:Y:S01]  /*c9d0*/  ISETP.LT.OR P4, PT, R34.reuse, 0x9, !P1 ;  /* 0x000000092200780c */ /* 0x040fe20004f81670 */
[----:B------:R-:W-:Y:S01]  /*c9e0*/  @!P6 STG.E.U8 desc[UR20][R24.64+0x9], R223 ;  /* 0x000009df1800e986 */ /* 0x000fe2000c101114 */
[----:B------:R-:W-:Y:S01]  /*c9f0*/  ISETP.LT.OR P6, PT, R34, 0x11, !P2 ;  /* 0x000000112200780c */ /* 0x000fe200057c1670 */
[----:B------:R-:W-:Y:S01]  /*ca00*/  FMUL R220, R220, UR32 ;  /* 0x00000020dcdc7c20 */ /* 0x000fe20008400000 */
[----:B------:R-:W-:Y:S01]  /*ca10*/  F2FP.SATFINITE.E5M2.F32.PACK_AB_MERGE_C R221, RZ, R221, RZ ;  /* 0x000000ddffdd723e */ /* 0x000fe200048060ff */
[----:B------:R-:W-:Y:S01]  /*ca20*/  FMUL R219, R219, UR32 ;  /* 0x00000020dbdb7c20 */ /* 0x000fe20008400000 */
[----:B-1----:R-:W-:Y:S01]  /*ca30*/  F2FP.SATFINITE.E5M2.F32.PACK_AB_MERGE_C R29, RZ, R222, RZ ;  /* 0x000000deff1d723e */ /* 0x002fe200048060ff */
[----:B------:R-:W-:Y:S01]  /*ca40*/  FMUL R218, R218, UR32 ;  /* 0x00000020dada7c20 */ /* 0x000fe20008400000 */
[----:B--2---:R-:W-:Y:S01]  /*ca50*/  F2FP.SATFINITE.E5M2.F32.PACK_AB_MERGE_C R31, RZ, R220, RZ ;  /* 0x000000dcff1f723e */ /* 0x004fe200048060ff */
[----:B------:R-:W-:Y:S01]  /*ca60*/  FMUL R217, R217, UR32 ;  /* 0x00000020d9d97c20 */ /* 0x000fe20008400000 */
[----:B------:R-:W-:Y:S01]  /*ca70*/  FMUL R215, R215, UR32 ;  /* 0x00000020d7d77c20 */ /* 0x000fe20008400000 */
[----:B------:R-:W-:Y:S01]  /*ca80*/  @!P5 STG.E.U8 desc[UR20][R26.64+0x9], R221 ;  /* 0x000009dd1a00d986 */ /* 0x000fe2000c101114 */
[----:B------:R-:W-:-:S03]  /*ca90*/  ISETP.LT.OR P5, PT, R34, 0x12, !P2 ;  /* 0x000000122200780c */ /* 0x000fc600057a1670 */
[----:B------:R1:W-:Y:S01]  /*caa0*/  @!P4 STG.E.U8 desc[UR20][R26.64+0x8], R29 ;  /* 0x0000081d1a00c986 */ /* 0x0003e2000c101114 */
[----:B------:R-:W-:-:S03]  /*cab0*/  ISETP.LT.OR P4, PT, R34, 0x11, !P1 ;  /* 0x000000112200780c */ /* 0x000fc60004f81670 */
[----:B------:R2:W-:Y:S01]  /*cac0*/  @!P6 STG.E.U8 desc[UR20][R24.64+0x10], R31 ;  /* 0x0000101f1800e986 */ /* 0x0005e2000c101114 */
[----:B------:R-:W-:Y:S02]  /*cad0*/  ISETP.LT.OR P6, PT, R34, 0x12, !P1 ;  /* 0x000000122200780c */ /* 0x000fe40004fc1670 */
[----:B------:R-:W-:Y:S01]  /*cae0*/  F2FP.SATFINITE.E5M2.F32.PACK_AB_MERGE_C R219, RZ, R219, RZ ;  /* 0x000000dbffdb723e */ /* 0x000fe200048060ff */
[----:B------:R-:W-:Y:S01]  /*caf0*/  FMUL R216, R216, UR32 ;  /* 0x00000020d8d87c20 */ /* 0x000fe20008400000 */
[----:B---3--:R-:W-:Y:S01]  /*cb00*/  F2FP.SATFINITE.E5M2.F32.PACK_AB_MERGE_C R33, RZ, R218, RZ ;  /* 0x000000daff21723e */ /* 0x008fe200048060ff */
[----:B------:R-:W-:Y:S01]  /*cb10*/  FMUL R214, R214, UR32 ;  /* 0x00000020d6d67c20 */ /* 0x000fe20008400000 */
[----:B------:R-:W-:Y:S01]  /*cb20*/  F2FP.SATFINITE.E5M2.F32.PACK_AB_MERGE_C R217, RZ, R217, RZ ;  /* 0x000000d9ffd9723e */ /* 0x000fe200048060ff */
[----:B------:R-:W-:Y:S01]  /*cb30*/  @!P5 STG.E.U8 desc[UR20][R24.64+0x11], R219 ;  /* 0x000011db1800d986 */ /* 0x000fe2000c101114 */
[----:B------:R-:W-:-:S03]  /*cb40*/  ISETP.LT.OR P5, PT, R34, 0x1a, !P2 ;  /* 0x0000001a2200780c */ /* 0x000fc600057a1670 */
[----:B------:R3:W-:Y:S01]  /*cb50*/  @!P4 STG.E.U8 desc[UR20][R26.64+0x10], R33 ;  /* 0x000010211a00c986 */ /* 0x0007e2000c101114 */
[----:B------:R-:W-:-:S03]  /*cb60*/  ISETP.LT.OR P4, PT, R34, 0x19, !P2 ;  /* 0x000000192200780c */ /* 0x000fc60005781670 */
[----:B------:R-:W-:Y:S01]  /*cb70*/  @!P6 STG.E.U8 desc[UR20][R26.64+0x11], R217 ;  /* 0x000011d91a00e986 */ /* 0x000fe2000c101114 */
[----:B------:R-:W-:Y:S02]  /*cb80*/  ISETP.LT.OR P6, PT, R34, 0x19, !P1 ;  /* 0x000000192200780c */ /* 0x000fe40004fc1670 */
[----:B------:R-:W-:Y:S01]  /*cb90*/  F2FP.SATFINITE.E5M2.F32.PACK_AB_MERGE_C R215, RZ, R215, RZ ;  /* 0x000000d7ffd7723e */ /* 0x000fe200048060ff */
[----:B------:R-:W-:Y:S01]  /*cba0*/  FMUL R213, R213, UR32 ;  /* 0x00000020d5d57c20 */ /* 0x000fe20008400000 */
[----:B-1----:R-:W-:Y:S01]  /*cbb0*/  F2FP.SATFINITE.E5M2.F32.PACK_AB_MERGE_C R29, RZ, R216, RZ ;  /* 0x000000d8ff1d723e */ /* 0x002fe200048060ff */
[----:B------:R-:W-:Y:S01]  /*cbc0*/  FMUL R212, R212, UR32 ;  /* 0x00000020d4d47c20 */ /* 0x000fe20008400000 */
[----:B--2---:R-:W-:Y:S01]  /*cbd0*/  F2FP.SATFINITE.E5M2.F32.PACK_AB_MERGE_C R31, RZ, R214, RZ ;  /* 0x000000d6ff1f723e */ /* 0x004fe200048060ff */
[----:B------:R-:W-:Y:S01]  /*cbe0*/  @!P5 STG.E.U8 desc[UR20][R24.64+0x19], R215 ;  /* 0x000019d71800d986 */ /* 0x000fe2000c101114 */
[----:B------:R-:W-:-:S03]  /*cbf0*/  ISETP.LT.OR P5, PT, R34, 0x1a, !P1 ;  /* 0x0000001a2200780c */ /* 0x000fc60004fa1670 */
[----:B------:R1:W-:Y:S01]  /*cc00*/  @!P4 STG.E.U8 desc[UR20][R24.64+0x18], R29 ;  /* 0x0000181d1800c986 */ /* 0x0003e2000c101114 */
[----:B------:R-:W-:-:S03]  /*cc10*/  ISETP.LT.OR P4, PT, R34, 0x21, !P2 ;  /* 0x000000212200780c */ /* 0x000fc60005781670 */
[----:B------:R2:W-:Y:S01]  /*cc20*/  @!P6 STG.E.U8 desc[UR20][R26.64+0x18], R31 ;  /* 0x0000181f1a00e986 */ /* 0x0005e2000c101114 */
[----:B------:R-:W-:Y:S01]  /*cc30*/  ISETP.LT.OR P6, PT, R34, 0x22, !P2 ;  /* 0x000000222200780c */ /* 0x000fe200057c1670 */
[----:B------:R-:W-:Y:S01]  /*cc40*/  FMUL R211, R211, UR32 ;  /* 0x00000020d3d37c20 */ /* 0x000fe20008400000 */
        /* <DEDUP_REMOVED lines=51> */
[----:B------:R-:W3:Y:S01]  /*cf80*/  LDL.LU R226, [R1+0xc] ;  /* 0x00000c0001e27983 */ /* 0x000ee20000300800 */
[----:B------:R-:W-:-:S03]  /*cf90*/  F2FP.SATFINITE.E5M2.F32.PACK_AB_MERGE_C R199, RZ, R199, RZ ;  /* 0x000000c7ffc7723e */ /* 0x000fc600048060ff */
[----:B------:R-:W-:Y:S01]  /*cfa0*/  @!P5 STG.E.U8 desc[UR20][R26.64+0x31], R201 ;  /* 0x000031c91a00d986 */ /* 0x000fe2000c101114 */
[----:B------:R-:W-:-:S03]  /*cfb0*/  ISETP.LT.OR P5, PT, R34, 0x3a, !P1 ;  /* 0x0000003a2200780c */ /* 0x000fc60004fa1670 */
[----:B------:R4:W-:Y:S01]  /*cfc0*/  @!P4 STG.E.U8 desc[UR20][R24.64+0x38], R33 ;  /* 0x000038211800c986 */ /* 0x0009e2000c101114 */
[----:B------:R-:W-:-:S03]  /*cfd0*/  ISETP.LT.OR P4, PT, R34, 0x39, !P1 ;  /* 0x000000392200780c */ /* 0x000fc60004f81670 */
[----:B------:R-:W-:Y:S01]  /*cfe0*/  @!P6 STG.E.U8 desc[UR20][R24.64+0x39], R199 ;  /* 0x000039c71800e986 */ /* 0x000fe2000c101114 */
[----:B------:R-:W-:Y:S01]  /*cff0*/  ISETP.LT.OR P6, PT, R34, 0x41, !P2 ;  /* 0x000000412200780c */ /* 0x000fe200057c1670 */
[----:B------:R-:W-:Y:S01]  /*d000*/  FMUL R198, R198, UR32 ;  /* 0x00000020c6c67c20 */ /* 0x000fe20008400000 */
[----:B------:R-:W-:Y:S01]  /*d010*/  FMUL R196, R196, UR32 ;  /* 0x00000020c4c47c20 */ /* 0x000fe20008400000 */
[----:B------:R-:W3:Y:S01]  /*d020*/  LDL.LU R227, [R1+0x8] ;  /* 0x0000080001e37983 */ /* 0x000ee20000300800 */
[----:B------:R-:W-:-:S03]  /*d030*/  F2FP.SATFINITE.E5M2.F32.PACK_AB_MERGE_C R197, RZ, R197, RZ ;  /* 0x000000c5ffc5723e */ /* 0x000fc600048060ff */
[----:B------:R-:W3:Y:S01]  /*d040*/  LDL.LU R224, [R1+0x4] ;  /* 0x0000040001e07983 */ /* 0x000ee20000300800 */
[----:B-1----:R-:W-:-:S03]  /*d050*/  F2FP.SATFINITE.E5M2.F32.PACK_AB_MERGE_C R29, RZ, R198, RZ ;  /* 0x000000c6ff1d723e */ /* 0x002fc600048060ff */
[----:B------:R-:W3:Y:S01]  /*d060*/  LDL.LU R225, [R1] ;  /* 0x0000000001e17983 */ /* 0x000ee20000300800 */
[----:B--2---:R-:W-:-:S03]  /*d070*/  F2FP.SATFINITE.E5M2.F32.PACK_AB_MERGE_C R31, RZ, R196, RZ ;  /* 0x000000c4ff1f723e */ /* 0x004fc600048060ff */
[----:B------:R-:W-:Y:S01]  /*d080*/  @!P5 STG.E.U8 desc[UR20][R26.64+0x39], R197 ;  /* 0x000039c51a00d986 */ /* 0x000fe2000c101114 */
[C---:B------:R-:W-:Y:S01]  /*d090*/  ISETP.LT.OR P5, PT, R34.reuse, 0x42, !P2 ;  /* 0x000000422200780c */ /* 0x040fe200057a1670 */
[----:B------:R-:W-:Y:S02]  /*d0a0*/  FMUL R195, R195, UR32 ;  /* 0x00000020c3c37c20 */ /* 0x000fe40008400000 */
[----:B------:R1:W-:Y:S01]  /*d0b0*/  @!P4 STG.E.U8 desc[UR20][R26.64+0x38], R29 ;  /* 0x0000381d1a00c986 */ /* 0x0003e2000c101114 */
[----:B------:R-:W-:-:S03]  /*d0c0*/  ISETP.LT.OR P4, PT, R34, 0x41, !P1 ;  /* 0x000000412200780c */ /* 0x000fc60004f81670 */
[----:B------:R2:W-:Y:S01]  /*d0d0*/  @!P6 STG.E.U8 desc[UR20][R24.64+0x40], R31 ;  /* 0x0000401f1800e986 */ /* 0x0005e2000c101114 */
[----:B------:R-:W-:Y:S01]  /*d0e0*/  ISETP.LT.OR P6, PT, R34, 0x42, !P1 ;  /* 0x000000422200780c */ /* 0x000fe20004fc1670 */
[----:B------:R-:W-:Y:S01]  /*d0f0*/  FMUL R194, R194, UR32 ;  /* 0x00000020c2c27c20 */ /* 0x000fe20008400000 */
[----:B------:R-:W-:Y:S01]  /*d100*/  FMUL R193, R193, UR32 ;  /* 0x00000020c1c17c20 */ /* 0x000fe20008400000 */
[----:B------:R-:W-:Y:S01]  /*d110*/  F2FP.SATFINITE.E5M2.F32.PACK_AB_MERGE_C R195, RZ, R195, RZ ;  /* 0x000000c3ffc3723e */ /* 0x000fe200048060ff */
[----:B------:R-:W-:Y:S01]  /*d120*/  FMUL R191, R191, UR32 ;  /* 0x00000020bfbf7c20 */ /* 0x000fe20008400000 */
[----:B------:R-:W-:Y:S01]  /*d130*/  FMUL R192, R192, UR32 ;  /* 0x00000020c0c07c20 */ /* 0x000fe20008400000 */
[----:B----4-:R-:W-:Y:S01]  /*d140*/  F2FP.SATFINITE.E5M2.F32.PACK_AB_MERGE_C R33, RZ, R194, RZ ;  /* 0x000000c2ff21723e */ /* 0x010fe200048060ff */
        /* <DEDUP_REMOVED lines=178> */
[----:B-1----:R-:W-:Y:S01]  /*dc70*/  F2FP.SATFINITE.E5M2.F32.PACK_AB_MERGE_C R29, RZ, R22, RZ ;  /* 0x00000016ff1d723e */ /* 0x002fe200048060ff */
[----:B------:R-:W-:Y:S01]  /*dc80*/  FMUL R18, R18, UR32 ;  /* 0x0000002012127c20 */ /* 0x000fe20008400000 */
[----:B--2---:R-:W-:Y:S01]  /*dc90*/  F2FP.SATFINITE.E5M2.F32.PACK_AB_MERGE_C R31, RZ, R20, RZ ;  /* 0x00000014ff1f723e */ /* 0x004fe200048060ff */
[----:B------:R1:W-:Y:S01]  /*dca0*/  @!P5 STG.E.U8 desc[UR20][R26.64+0x99], R21 ;  /* 0x000099151a00d986 */ /* 0x0003e2000c101114 */
[----:B------:R-:W-:-:S03]  /*dcb0*/  ISETP.LT.OR P5, PT, R34, 0xa2, !P2 ;  /* 0x000000a22200780c */ /* 0x000fc600057a1670 */
[----:B------:R-:W-:Y:S01]  /*dcc0*/  @!P4 STG.E.U8 desc[UR20][R26.64+0x98], R29 ;  /* 0x0000981d1a00c986 */ /* 0x000fe2000c101114 */
[----:B------:R-:W-:-:S03]  /*dcd0*/  ISETP.LT.OR P4, PT, R34, 0xa1, !P1 ;  /* 0x000000a12200780c */ /* 0x000fc60004f81670 */
[----:B------:R-:W-:Y:S01]  /*dce0*/  @!P6 STG.E.U8 desc[UR20][R24.64+0xa0], R31 ;  /* 0x0000a01f1800e986 */ /* 0x000fe2000c101114 */
[----:B------:R-:W-:Y:S01]  /*dcf0*/  ISETP.LT.OR P6, PT, R34, 0xa2, !P1 ;  /* 0x000000a22200780c */ /* 0x000fe20004fc1670 */
[----:B------:R-:W-:Y:S01]  /*dd00*/  FMUL R17, R17, UR32 ;  /* 0x0000002011117c20 */ /* 0x000fe20008400000 */
[----:B------:R-:W-:Y:S01]  /*dd10*/  F2FP.SATFINITE.E5M2.F32.PACK_AB_MERGE_C R19, RZ, R19, RZ ;  /* 0x00000013ff13723e */ /* 0x000fe200048060ff */
[----:B------:R-:W-:Y:S01]  /*dd20*/  FMUL R15, R15, UR32 ;  /* 0x000000200f0f7c20 */ /* 0x000fe20008400000 */
[----:B----4-:R-:W-:Y:S01]  /*dd30*/  F2FP.SATFINITE.E5M2.F32.PACK_AB_MERGE_C R23, RZ, R18, RZ ;  /* 0x00000012ff17723e */ /* 0x010fe200048060ff */
[----:B------:R-:W-:Y:S01]  /*dd40*/  FMUL R16, R16, UR32 ;  /* 0x0000002010107c20 */ /* 0x000fe20008400000 */
[----:B------:R-:W-:Y:S01]  /*dd50*/  F2FP.SATFINITE.E5M2.F32.PACK_AB_MERGE_C R17, RZ, R17, RZ ;  /* 0x00000011ff11723e */ /* 0x000fe200048060ff */
        /* <DEDUP_REMOVED lines=34> */
[----:B------:R-:W3:Y:S01]  /*df80*/  LDL.LU R223, [R1+0x14] ;  /* 0x0000140001df7983 */ /* 0x000ee20000300800 */
[----:B--2---:R-:W-:-:S03]  /*df90*/  F2FP.SATFINITE.E5M2.F32.PACK_AB_MERGE_C R13, RZ, R8, RZ ;  /* 0x00000008ff0d723e */ /* 0x004fc600048060ff */
[----:B------:R-:W-:Y:S01]  /*dfa0*/  @!P5 STG.E.U8 desc[UR20][R26.64+0xb1], R9 ;  /* 0x0000b1091a00d986 */ /* 0x000fe2000c101114 */
[----:B------:R-:W-:-:S03]  /*dfb0*/  ISETP.LT.OR P5, PT, R34, 0xba, !P2 ;  /* 0x000000ba2200780c */ /* 0x000fc600057a1670 */
[----:B------:R-:W-:Y:S01]  /*dfc0*/  @!P4 STG.E.U8 desc[UR20][R26.64+0xb0], R15 ;  /* 0x0000b00f1a00c986 */ /* 0x000fe2000c101114 */
[----:B------:R-:W-:-:S03]  /*dfd0*/  ISETP.LT.OR P4, PT, R34, 0xb9, !P1 ;  /* 0x000000b92200780c */ /* 0x000fc60004f81670 */
[----:B------:R1:W-:Y:S01]  /*dfe0*/  @!P6 STG.E.U8 desc[UR20][R24.64+0xb8], R13 ;  /* 0x0000b80d1800e986 */ /* 0x0003e2000c101114 */
[----:B------:R-:W-:Y:S01]  /*dff0*/  ISETP.LT.OR P6, PT, R34, 0xba, !P1 ;  /* 0x000000ba2200780c */ /* 0x000fe20004fc1670 */
[----:B-----5:R-:W-:Y:S01]  /*e000*/  FMUL R5, R5, UR32 ;  /* 0x0000002005057c20 */ /* 0x020fe20008400000 */
[----:B------:R-:W-:Y:S01]  /*e010*/  F2FP.SATFINITE.E5M2.F32.PACK_AB_MERGE_C R7, RZ, R7, RZ ;  /* 0x00000007ff07723e */ /* 0x000fe200048060ff */
[----:B------:R-:W2:Y:S01]  /*e020*/  LDL.LU R222, [R1+0x10] ;  /* 0x0000100001de7983 */ /* 0x000ea20000300800 */
[----:B------:R-:W-:Y:S01]  /*e030*/  FMUL R6, R6, UR32 ;  /* 0x0000002006067c20 */ /* 0x000fe20008400000 */
[----:B------:R-:W-:Y:S01]  /*e040*/  FMUL R2, R2, UR32 ;  /* 0x0000002002027c20 */ /* 0x000fe20008400000 */
[----:B------:R-:W-:Y:S01]  /*e050*/  F2FP.SATFINITE.E5M2.F32.PACK_AB_MERGE_C R5, RZ, R5, RZ ;  /* 0x00000005ff05723e */ /* 0x000fe200048060ff */
[----:B------:R0:W-:Y:S01]  /*e060*/  @!P5 STG.E.U8 desc[UR20][R24.64+0xb9], R7 ;  /* 0x0000b9071800d986 */ /* 0x0001e2000c101114 */
[----:B------:R-:W-:Y:S01]  /*e070*/  FMUL R3, R3, UR32 ;  /* 0x0000002003037c20 */ /* 0x000fe20008400000 */
[----:B----4-:R-:W-:Y:S01]  /*e080*/  F2FP.SATFINITE.E5M2.F32.PACK_AB_MERGE_C R11, RZ, R6, RZ ;  /* 0x00000006ff0b723e */ /* 0x010fe200048060ff */
[----:B------:R-:W-:Y:S01]  /*e090*/  FMUL R0, R0, UR32 ;  /* 0x0000002000007c20 */ /* 0x000fe20008400000 */
[----:B------:R-:W4:Y:S01]  /*e0a0*/  LDL.LU R221, [R1+0x18] ;  /* 0x0000180001dd7983 */ /* 0x000f220000300800 */
[----:B------:R-:W-:Y:S01]  /*e0b0*/  ISETP.LT.OR P5, PT, R34, 0xc2, !P2 ;  /* 0x000000c22200780c */ /* 0x000fe200057a1670 */
[----:B------:R-:W-:Y:S01]  /*e0c0*/  FMUL R4, R4, UR32 ;  /* 0x0000002004047c20 */ /* 0x000fe20008400000 */
[----:B-1----:R-:W-:Y:S01]  /*e0d0*/  F2FP.SATFINITE.E5M2.F32.PACK_AB_MERGE_C R13, RZ, R3, RZ ;  /* 0x00000003ff0d723e */ /* 0x002fe200048060ff */
[----:B------:R1:W-:Y:S01]  /*e0e0*/  @!P6 STG.E.U8 desc[UR20][R26.64+0xb9], R5 ;  /* 0x0000b9051a00e986 */ /* 0x0003e2000c101114 */
[----:B0-----:R-:W-:Y:S01]  /*e0f0*/  F2FP.SATFINITE.E5M2.F32.PACK_AB_MERGE_C R7, RZ, R2, RZ ;  /* 0x00000002ff07723e */ /* 0x001fe200048060ff */
[----:B---3--:R-:W-:-:S02]  /*e100*/  FMUL R2, R225, UR32 ;  /* 0x00000020e1027c20 */ /* 0x008fc40008400000 */
[----:B------:R0:W-:Y:S01]  /*e110*/  @!P4 STG.E.U8 desc[UR20][R26.64+0xb8], R11 ;  /* 0x0000b80b1a00c986 */ /* 0x0001e2000c101114 */
[----:B------:R-:W-:Y:S01]  /*e120*/  FMUL R3, R224, UR32 ;  /* 0x00000020e0037c20 */ /* 0x000fe20008400000 */
[C---:B------:R-:W-:Y:S02]  /*e130*/  ISETP.LT.OR P4, PT, R34.reuse, 0xc1, !P2 ;  /* 0x000000c12200780c */ /* 0x040fe40005781670 */
[----:B------:R-:W3:Y:S01]  /*e140*/  LDL.LU R225, [R1+0x1c] ;  /* 0x00001c0001e17983 */ /* 0x000ee20000300800 */
[----:B------:R-:W-:Y:S02]  /*e150*/  F2FP.SATFINITE.E5M2.F32.PACK_AB_MERGE_C R9, RZ, R4, RZ ;  /* 0x00000004ff09723e */ /* 0x000fe400048060ff */
[----:B-1----:R-:W-:Y:S01]  /*e160*/  F2FP.SATFINITE.E5M2.F32.PACK_AB_MERGE_C R5, RZ, R0, RZ ;  /* 0x00000000ff05723e */ /* 0x002fe200048060ff */
[----:B------:R-:W3:Y:S01]  /*e170*/  LDL.LU R224, [R1+0x20] ;  /* 0x0000200001e07983 */ /* 0x000ee20000300800 */
[----:B------:R-:W-:Y:S01]  /*e180*/  FMUL R0, R227, UR32 ;  /* 0x00000020e3007c20 */ /* 0x000fe20008400000 */
[----:B------:R-:W-:-:S02]  /*e190*/  ISETP.LT.OR P6, PT, R34, 0xc1, !P1 ;  /* 0x000000c12200780c */ /* 0x000fc40004fc1670 */
[----:B0-----:R-:W-:Y:S01]  /*e1a0*/  F2FP.SATFINITE.E5M2.F32.PACK_AB_MERGE_C R11, RZ, R2, RZ ;  /* 0x00000002ff0b723e */ /* 0x001fe200048060ff */
[----:B------:R-:W3:Y:S01]  /*e1b0*/  LDL.LU R227, [R1+0x24] ;  /* 0x0000240001e37983 */ /* 0x000ee20000300800 */
[----:B------:R-:W-:-:S03]  /*e1c0*/  FMUL R2, R226, UR32 ;  /* 0x00000020e2027c20 */ /* 0x000fc60008400000 */
[----:B------:R-:W3:Y:S04]  /*e1d0*/  LDL.LU R226, [R1+0x28] ;  /* 0x0000280001e27983 */ /* 0x000ee80000300800 */
[----:B------:R-:W-:Y:S01]  /*e1e0*/  @!P5 STG.E.U8 desc[UR20][R24.64+0xc1], R13 ;  /* 0x0000c10d1800d986 */ /* 0x000fe2000c101114 */
[----:B------:R-:W-:-:S03]  /*e1f0*/  ISETP.LT.OR P5, PT, R34, 0xc2, !P1 ;  /* 0x000000c22200780c */ /* 0x000fc60004fa1670 */
[----:B------:R0:W-:Y:S01]  /*e200*/  @!P4 STG.E.U8 desc[UR20][R24.64+0xc0], R9 ;  /* 0x0000c0091800c986 */ /* 0x0001e2000c101114 */
[----:B------:R-:W-:-:S03]  /*e210*/  ISETP.LT.OR P4, PT, R34, 0xc9, !P2 ;  /* 0x000000c92200780c */ /* 0x000fc60005781670 */
[----:B------:R1:W-:Y:S01]  /*e220*/  @!P6 STG.E.U8 desc[UR20][R26.64+0xc0], R7 ;  /* 0x0000c0071a00e986 */ /* 0x0003e2000c101114 */
[----:B------:R-:W-:-:S03]  /*e230*/  ISETP.LT.OR P6, PT, R34, 0xca, !P2 ;  /* 0x000000ca2200780c */ /* 0x000fc600057c1670 */
[----:B------:R-:W3:Y:S04]  /*e240*/  LDL.LU R220, [R1+0x2c] ;  /* 0x00002c0001dc7983 */ /* 0x000ee80000300800 */
[----:B------:R2:W-:Y:S01]  /*e250*/  @!P5 STG.E.U8 desc[UR20][R26.64+0xc1], R5 ;  /* 0x0000c1051a00d986 */ /* 0x0005e2000c101114 */
[----:B0-----:R-:W-:-:S03]  /*e260*/  F2FP.SATFINITE.E5M2.F32.PACK_AB_MERGE_C R9, RZ, R3, RZ ;  /* 0x00000003ff09723e */ /* 0x001fc600048060ff */
[----:B------:R-:W-:Y:S01]  /*e270*/  @!P4 STG.E.U8 desc[UR20][R24.64+0xc8], R11 ;  /* 0x0000c80b1800c986 */ /* 0x000fe2000c101114 */
[----:B------:R-:W-:Y:S02]  /*e280*/  ISETP.LT.OR P4, PT, R34, 0xc9, !P1 ;  /* 0x000000c92200780c */ /* 0x000fe40004f81670 */
[----:B-1----:R-:W-:Y:S02]  /*e290*/  F2FP.SATFINITE.E5M2.F32.PACK_AB_MERGE_C R7, RZ, R0, RZ ;  /* 0x00000000ff07723e */ /* 0x002fe400048060ff */
[----:B------:R-:W-:Y:S01]  /*e2a0*/  F2FP.SATFINITE.E5M2.F32.PACK_AB_MERGE_C R13, RZ, R2, RZ ;  /* 0x00000002ff0d723e */ /* 0x000fe200048060ff */
[----:B------:R0:W-:Y:S08]  /*e2b0*/  @!P6 STG.E.U8 desc[UR20][R24.64+0xc9], R9 ;  /* 0x0000c9091800e986 */ /* 0x0001f0000c101114 */
[----:B------:R1:W-:Y:S01]  /*e2c0*/  @!P4 STG.E.U8 desc[UR20][R26.64+0xc8], R7 ;  /* 0x0000c8071a00c986 */ /* 0x0003e2000c101114 */
[----:B------:R-:W-:Y:S01]  /*e2d0*/  FMUL R0, R223, UR32 ;  /* 0x00000020df007c20 */ /* 0x000fe20008400000 */
[----:B--2---:R-:W-:-:S02]  /*e2e0*/  FMUL R3, R222, UR32 ;  /* 0x00000020de037c20 */ /* 0x004fc40008400000 */
[----:B------:R-:W2:Y:S03]  /*e2f0*/  LDL.LU R222, [R1+0x30] ;  /* 0x0000300001de7983 */ /* 0x000ea60000300800 */
[----:B------:R-:W-:Y:S01]  /*e300*/  F2FP.SATFINITE.E5M2.F32.PACK_AB_MERGE_C R5, RZ, R3, RZ ;  /* 0x00000003ff05723e */ /* 0x000fe200048060ff */
[----:B------:R-:W2:Y:S01]  /*e310*/  LDL.LU R223, [R1+0x34] ;  /* 0x0000340001df7983 */ /* 0x000ea20000300800 */
[----:B----4-:R-:W-:Y:S01]  /*e320*/  FMUL R2, R221, UR32 ;  /* 0x00000020dd027c20 */ /* 0x010fe20008400000 */
[----:B0-----:R-:W-:-:S04]  /*e330*/  F2FP.SATFINITE.E5M2.F32.PACK_AB_MERGE_C R9, RZ, R0, RZ ;  /* 0x00000000ff09723e */ /* 0x001fc800048060ff */
[----:B------:R-:W-:Y:S01]  /*e340*/  F2FP.SATFINITE.E5M2.F32.PACK_AB_MERGE_C R11, RZ, R2, RZ ;  /* 0x00000002ff0b723e */ /* 0x000fe200048060ff */
[----:B---3--:R-:W-:Y:S02]  /*e350*/  FMUL R3, R225, UR32 ;  /* 0x00000020e1037c20 */ /* 0x008fe40008400000 */
[----:B------:R-:W3:Y:S01]  /*e360*/  LDL.LU R225, [R1+0x38] ;  /* 0x0000380001e17983 */ /* 0x000ee20000300800 */
[----:B------:R-:W-:Y:S02]  /*e370*/  FMUL R0, R224, UR32 ;  /* 0x00000020e0007c20 */ /* 0x000fe40008400000 */
[----:B-1----:R-:W-:Y:S01]  /*e380*/  F2FP.SATFINITE.E5M2.F32.PACK_AB_MERGE_C R7, RZ, R3, RZ ;  /* 0x00000003ff07723e */ /* 0x002fe200048060ff */
[----:B------:R-:W4:Y:S01]  /*e390*/  LDL.LU R224, [R1+0x3c] ;  /* 0x00003c0001e07983 */ /* 0x000f220000300800 */
[----:B------:R-:W-:-:S03]  /*e3a0*/  FMUL R2, R227, UR32 ;  /* 0x00000020e3027c20 */ /* 0x000fc60008400000 */
[----:B------:R-:W4:Y:S01]  /*e3b0*/  LDL.LU R227, [R1+0x40] ;  /* 0x0000400001e37983 */ /* 0x000f220000300800 */
[----:B------:R-:W-:-:S03]  /*e3c0*/  FMUL R3, R226, UR32 ;  /* 0x00000020e2037c20 */ /* 0x000fc60008400000 */
[----:B------:R-:W4:Y:S01]  /*e3d0*/  LDL.LU R226, [R1+0x44] ;  /* 0x0000440001e27983 */ /* 0x000f220000300800 */
[C---:B------:R-:W-:Y:S02]  /*e3e0*/  ISETP.LT.OR P5, PT, R34.reuse, 0xca, !P1 ;  /* 0x000000ca2200780c */ /* 0x040fe40004fa1670 */
[C---:B------:R-:W-:Y:S01]  /*e3f0*/  ISETP.LT.OR P6, PT, R34.reuse, 0xd1, !P2 ;  /* 0x000000d12200780c */ /* 0x040fe200057c1670 */
[----:B------:R-:W4:Y:S01]  /*e400*/  LDL.LU R219, [R1+0x48] ;  /* 0x0000480001db7983 */ /* 0x000f220000300800 */
[----:B------:R-:W-:-:S03]  /*e410*/  ISETP.LT.OR P4, PT, R34, 0xd1, !P1 ;  /* 0x000000d12200780c */ /* 0x000fc60004f81670 */
[----:B------:R-:W4:Y:S04]  /*e420*/  LDL.LU R218, [R1+0x4c] ;  /* 0x00004c0001da7983 */ /* 0x000f280000300800 */
[----:B------:R-:W4:Y:S04]  /*e430*/  LDL.LU R221, [R1+0x50] ;  /* 0x0000500001dd7983 */ /* 0x000f280000300800 */
[----:B------:R0:W-:Y:S01]  /*e440*/  @!P5 STG.E.U8 desc[UR20][R26.64+0xc9], R13 ;  /* 0x0000c90d1a00d986 */ /* 0x0001e2000c101114 */
[----:B------:R-:W-:-:S03]  /*e450*/  ISETP.LT.OR P5, PT, R34, 0xd2, !P2 ;  /* 0x000000d22200780c */ /* 0x000fc600057a1670 */
[----:B------:R1:W-:Y:S01]  /*e460*/  @!P6 STG.E.U8 desc[UR20][R24.64+0xd0], R5 ;  /* 0x0000d0051800e986 */ /* 0x0003e2000c101114 */
[----:B------:R-:W-:Y:S02]  /*e470*/  ISETP.LT.OR P6, PT, R34, 0xd2, !P1 ;  /* 0x000000d22200780c */ /* 0x000fe40004fc1670 */
[----:B0-----:R-:W-:-:S07]  /*e480*/  F2FP.SATFINITE.E5M2.F32.PACK_AB_MERGE_C R13, RZ, R2, RZ ;  /* 0x00000002ff0d723e */ /* 0x001fce00048060ff */
[----:B------:R0:W-:Y:S01]  /*e490*/  @!P5 STG.E.U8 desc[UR20][R24.64+0xd1], R9 ;  /* 0x0000d1091800d986 */ /* 0x0001e2000c101114 */
[C---:B------:R-:W-:Y:S02]  /*e4a0*/  ISETP.LT.OR P5, PT, R34.reuse, 0xda, !P2 ;  /* 0x000000da2200780c */ /* 0x040fe400057a1670 */
[----:B-1----:R-:W-:Y:S01]  /*e4b0*/  F2FP.SATFINITE.E5M2.F32.PACK_AB_MERGE_C R5, RZ, R0, RZ ;  /* 0x00000000ff05723e */ /* 0x002fe200048060ff */
[----:B------:R-:W-:Y:S01]  /*e4c0*/  @!P4 STG.E.U8 desc[UR20][R26.64+0xd0], R11 ;  /* 0x0000d00b1a00c986 */ /* 0x000fe2000c101114 */
[----:B------:R-:W-:Y:S01]  /*e4d0*/  ISETP.LT.OR P4, PT, R34, 0xd9, !P2 ;  /* 0x000000d92200780c */ /* 0x000fe20005781670 */
[----:B------:R-:W-:Y:S02]  /*e4e0*/  FMUL R0, R220, UR32 ;  /* 0x00000020dc007c20 */ /* 0x000fe40008400000 */
[----:B------:R1:W-:Y:S01]  /*e4f0*/  @!P6 STG.E.U8 desc[UR20][R26.64+0xd1], R7 ;  /* 0x0000d1071a00e986 */ /* 0x0003e2000c101114 */
[----:B------:R-:W-:-:S03]  /*e500*/  ISETP.LT.OR P6, PT, R34, 0xd9, !P1 ;  /* 0x000000d92200780c */ /* 0x000fc60004fc1670 */
[----:B------:R-:W4:Y:S01]  /*e510*/  LDL.LU R220, [R1+0x54] ;  /* 0x0000540001dc7983 */ /* 0x000f220000300800 */
[----:B0-----:R-:W-:-:S03]  /*e520*/  F2FP.SATFINITE.E5M2.F32.PACK_AB_MERGE_C R9, RZ, R3, RZ ;  /* 0x00000003ff09723e */ /* 0x001fc600048060ff */
[----:B------:R-:W-:Y:S01]  /*e530*/  @!P5 STG.E.U8 desc[UR20][R24.64+0xd9], R13 ;  /* 0x0000d90d1800d986 */ /* 0x000fe2000c101114 */
[----:B-1----:R-:W-:-:S03]  /*e540*/  F2FP.SATFINITE.E5M2.F32.PACK_AB_MERGE_C R7, RZ, R0, RZ ;  /* 0x00000000ff07723e */ /* 0x002fc600048060ff */
[----:B------:R0:W-:Y:S04]  /*e550*/  @!P4 STG.E.U8 desc[UR20][R24.64+0xd8], R5 ;  /* 0x0000d8051800c986 */ /* 0x0001e8000c101114 */
[----:B------:R1:W-:Y:S01]  /*e560*/  @!P6 STG.E.U8 desc[UR20][R26.64+0xd8], R9 ;  /* 0x0000d8091a00e986 */ /* 0x0003e2000c101114 */
[----:B--2---:R-:W-:-:S03]  /*e570*/  FMUL R2, R222, UR32 ;  /* 0x00000020de027c20 */ /* 0x004fc60008400000 */
[----:B------:R-:W2:Y:S01]  /*e580*/  LDL.LU R222, [R1+0x58] ;  /* 0x0000580001de7983 */ /* 0x000ea20000300800 */
[----:B------:R-:W-:Y:S01]  /*e590*/  FMUL R3, R223, UR32 ;  /* 0x00000020df037c20 */ /* 0x000fe20008400000 */
[----:B------:R-:W-:Y:S02]  /*e5a0*/  F2FP.SATFINITE.E5M2.F32.PACK_AB_MERGE_C R11, RZ, R2, RZ ;  /* 0x00000002ff0b723e */ /* 0x000fe400048060ff */
[----:B------:R-:W2:Y:S02]  /*e5b0*/  LDL.LU R223, [R1+0x5c] ;  /* 0x00005c0001df7983 */ /* 0x000ea40000300800 */
[----:B0-----:R-:W-:Y:S01]  /*e5c0*/  F2FP.SATFINITE.E5M2.F32.PACK_AB_MERGE_C R5, RZ, R3, RZ ;  /* 0x00000003ff05723e */ /* 0x001fe200048060ff */
[----:B---3--:R-:W-:Y:S02]  /*e5d0*/  FMUL R0, R225, UR32 ;  /* 0x00000020e1007c20 */ /* 0x008fe40008400000 */
[----:B------:R-:W3:Y:S01]  /*e5e0*/  LDL.LU R225, [R1+0x60] ;  /* 0x0000600001e17983 */ /* 0x000ee20000300800 */
[----:B----4-:R-:W-:-:S02]  /*e5f0*/  FMUL R2, R224, UR32 ;  /* 0x00000020e0027c20 */ /* 0x010fc40008400000 */
[----:B-1----:R-:W-:Y:S01]  /*e600*/  F2FP.SATFINITE.E5M2.F32.PACK_AB_MERGE_C R9, RZ, R0, RZ ;  /* 0x00000000ff09723e */ /* 0x002fe200048060ff */
[----:B------:R-:W4:Y:S01]  /*e610*/  LDL.LU R224, [R1+0x64] ;  /* 0x0000640001e07983 */ /* 0x000f220000300800 */
[----:B------:R-:W-:-:S03]  /*e620*/  FMUL R3, R227, UR32 ;  /* 0x00000020e3037c20 */ /* 0x000fc60008400000 */
[----:B------:R-:W4:Y:S01]  /*e630*/  LDL.LU R227, [R1+0x68] ;  /* 0x0000680001e37983 */ /* 0x000f220000300800 */
[----:B------:R-:W-:-:S03]  /*e640*/  FMUL R0, R226, UR32 ;  /* 0x00000020e2007c20 */ /* 0x000fc60008400000 */
[----:B------:R-:W4:Y:S01]  /*e650*/  LDL.LU R226, [R1+0x6c] ;  /* 0x00006c0001e27983 */ /* 0x000f220000300800 */
[C---:B------:R-:W-:Y:S02]  /*e660*/  ISETP.LT.OR P5, PT, R34.reuse, 0xda, !P1 ;  /* 0x000000da2200780c */ /* 0x040fe40004fa1670 */
[C---:B------:R-:W-:Y:S02]  /*e670*/  ISETP.LT.OR P4, PT, R34.reuse, 0xe1, !P2 ;  /* 0x000000e12200780c */ /* 0x040fe40005781670 */
[----:B------:R-:W-:-:S09]  /*e680*/  ISETP.LT.OR P6, PT, R34, 0xe2, !P2 ;  /* 0x000000e22200780c */ /* 0x000fd200057c1670 */
[----:B------:R0:W-:Y:S01]  /*e690*/  @!P5 STG.E.U8 desc[UR20][R26.64+0xd9], R7 ;  /* 0x0000d9071a00d986 */ /* 0x0001e2000c101114 */
[----:B------:R-:W-:-:S03]  /*e6a0*/  ISETP.LT.OR P5, PT, R34, 0xe2, !P1 ;  /* 0x000000e22200780c */ /* 0x000fc60004fa1670 */
[----:B------:R-:W-:Y:S01]  /*e6b0*/  @!P4 STG.E.U8 desc[UR20][R24.64+0xe0], R11 ;  /* 0x0000e00b1800c986 */ /* 0x000fe2000c101114 */
[----:B------:R-:W-:-:S03]  /*e6c0*/  ISETP.LT.OR P4, PT, R34, 0xe1, !P1 ;  /* 0x000000e12200780c */ /* 0x000fc60004f81670 */
[----:B------:R1:W-:Y:S01]  /*e6d0*/  @!P6 STG.E.U8 desc[UR20][R24.64+0xe1], R5 ;  /* 0x0000e1051800e986 */ /* 0x0003e2000c101114 */
[----:B------:R-:W-:Y:S02]  /*e6e0*/  ISETP.LT.OR P6, PT, R34, 0xe9, !P2 ;  /* 0x000000e92200780c */ /* 0x000fe400057c1670 */
[----:B------:R-:W-:Y:S02]  /*e6f0*/  F2FP.SATFINITE.E5M2.F32.PACK_AB_MERGE_C R13, RZ, R2, RZ ;  /* 0x00000002ff0d723e */ /* 0x000fe400048060ff */
[----:B0-----:R-:W-:-:S03]  /*e700*/  F2FP.SATFINITE.E5M2.F32.PACK_AB_MERGE_C R7, RZ, R3, RZ ;  /* 0x00000003ff07723e */ /* 0x001fc600048060ff */
[----:B------:R-:W-:Y:S01]  /*e710*/  @!P5 STG.E.U8 desc[UR20][R26.64+0xe1], R13 ;  /* 0x0000e10d1a00d986 */ /* 0x000fe2000c101114 */
[----:B------:R-:W-:-:S03]  /*e720*/  ISETP.LT.OR P5, PT, R34, 0xea, !P2 ;  /* 0x000000ea2200780c */ /* 0x000fc600057a1670 */
[----:B------:R0:W-:Y:S01]  /*e730*/  @!P4 STG.E.U8 desc[UR20][R26.64+0xe0], R9 ;  /* 0x0000e0091a00c986 */ /* 0x0001e2000c101114 */
[----:B------:R-:W-:-:S03]  /*e740*/  ISETP.LT.OR P4, PT, R34, 0xe9, !P1 ;  /* 0x000000e92200780c */ /* 0x000fc60004f81670 */
[----:B------:R0:W-:Y:S01]  /*e750*/  @!P6 STG.E.U8 desc[UR20][R24.64+0xe8], R7 ;  /* 0x0000e8071800e986 */ /* 0x0001e2000c101114 */
[----:B------:R-:W-:Y:S01]  /*e760*/  ISETP.LT.OR P6, PT, R34, 0xea, !P1 ;  /* 0x000000ea2200780c */ /* 0x000fe20004fc1670 */
[----:B------:R-:W-:Y:S01]  /*e770*/  FMUL R2, R219, UR32 ;  /* 0x00000020db027c20 */ /* 0x000fe20008400000 */
[----:B------:R-:W-:Y:S01]  /*e780*/  FMUL R3, R218, UR32 ;  /* 0x00000020da037c20 */ /* 0x000fe20008400000 */
[----:B-1----:R-:W-:-:S03]  /*e790*/  F2FP.SATFINITE.E5M2.F32.PACK_AB_MERGE_C R5, RZ, R0, RZ ;  /* 0x00000000ff05723e */ /* 0x002fc600048060ff */
[----:B------:R-:W-:Y:S02]  /*e7a0*/  F2FP.SATFINITE.E5M2.F32.PACK_AB_MERGE_C R11, RZ, R2, RZ ;  /* 0x00000002ff0b723e */ /* 0x000fe400048060ff */
[----:B0-----:R-:W-:Y:S01]  /*e7b0*/  F2FP.SATFINITE.E5M2.F32.PACK_AB_MERGE_C R9, RZ, R3, RZ ;  /* 0x00000003ff09723e */ /* 0x001fe200048060ff */
[----:B------:R-:W-:Y:S01]  /*e7c0*/  @!P5 STG.E.U8 desc[UR20][R24.64+0xe9], R5 ;  /* 0x0000e9051800d986 */ /* 0x000fe2000c101114 */
[----:B------:R-:W-:-:S03]  /*e7d0*/  ISETP.LT.OR P5, PT, R34, 0xf2, !P2 ;  /* 0x000000f22200780c */ /* 0x000fc600057a1670 */
[----:B------:R-:W-:Y:S01]  /*e7e0*/  @!P4 STG.E.U8 desc[UR20][R26.64+0xe8], R11 ;  /* 0x0000e80b1a00c986 */ /* 0x000fe2000c101114 */
[----:B------:R-:W-:-:S03]  /*e7f0*/  ISETP.LT.OR P4, PT, R34, 0xf1, !P2 ;  /* 0x000000f12200780c */ /* 0x000fc60005781670 */
[----:B------:R-:W-:Y:S01]  /*e800*/  @!P6 STG.E.U8 desc[UR20][R26.64+0xe9], R9 ;  /* 0x0000e9091a00e986 */ /* 0x000fe2000c101114 */
[----:B------:R-:W-:Y:S01]  /*e810*/  ISETP.LT.OR P6, PT, R34, 0xf1, !P1 ;  /* 0x000000f12200780c */ /* 0x000fe20004fc1670 */
[----:B------:R-:W-:Y:S01]  /*e820*/  FMUL R0, R221, UR32 ;  /* 0x00000020dd007c20 */ /* 0x000fe20008400000 */
[----:B------:R-:W-:-:S04]  /*e830*/  FMUL R2, R220, UR32 ;  /* 0x00000020dc027c20 */ /* 0x000fc80008400000 */
[----:B------:R-:W-:Y:S02]  /*e840*/  F2FP.SATFINITE.E5M2.F32.PACK_AB_MERGE_C R7, RZ, R0, RZ ;  /* 0x00000000ff07723e */ /* 0x000fe400048060ff */
[----:B------:R-:W-:-:S03]  /*e850*/  F2FP.SATFINITE.E5M2.F32.PACK_AB_MERGE_C R13, RZ, R2, RZ ;  /* 0x00000002ff0d723e */ /* 0x000fc600048060ff */
[----:B------:R0:W-:Y:S01]  /*e860*/  @!P4 STG.E.U8 desc[UR20][R24.64+0xf0], R7 ;  /* 0x0000f0071800c986 */ /* 0x0001e2000c101114 */
[----:B------:R-:W-:-:S03]  /*e870*/  ISETP.LT.OR P4, PT, R34, 0xf2, !P1 ;  /* 0x000000f22200780c */ /* 0x000fc60004f81670 */
[----:B------:R1:W-:Y:S01]  /*e880*/  @!P5 STG.E.U8 desc[UR20][R24.64+0xf1], R13 ;  /* 0x0000f10d1800d986 */ /* 0x0003e2000c101114 */
[C---:B------:R-:W-:Y:S02]  /*e890*/  ISETP.LT.OR P5, PT, R34.reuse, 0xf9, !P2 ;  /* 0x000000f92200780c */ /* 0x040fe400057a1670 */
[----:B------:R-:W-:Y:S01]  /*e8a0*/  ISETP.LT.OR P2, PT, R34, 0xfa, !P2 ;  /* 0x000000fa2200780c */ /* 0x000fe20005741670 */
[----:B--2---:R-:W-:-:S05]  /*e8b0*/  FMUL R3, R222, UR32 ;  /* 0x00000020de037c20 */ /* 0x004fca0008400000 */
[----:B------:R-:W-:Y:S01]  /*e8c0*/  F2FP.SATFINITE.E5M2.F32.PACK_AB_MERGE_C R15, RZ, R3, RZ ;  /* 0x00000003ff0f723e */ /* 0x000fe200048060ff */
[----:B------:R-:W-:-:S04]  /*e8d0*/  FMUL R0, R223, UR32 ;  /* 0x00000020df007c20 */ /* 0x000fc80008400000 */
[----:B------:R1:W-:Y:S01]  /*e8e0*/  @!P6 STG.E.U8 desc[UR20][R26.64+0xf0], R15 ;  /* 0x0000f00f1a00e986 */ /* 0x0003e2000c101114 */
[C---:B------:R-:W-:Y:S02]  /*e8f0*/  ISETP.LT.OR P6, PT, R34.reuse, 0xf9, !P1 ;  /* 0x000000f92200780c */ /* 0x040fe40004fc1670 */
[----:B------:R-:W-:Y:S02]  /*e900*/  ISETP.LT.OR P1, PT, R34, 0xfa, !P1 ;  /* 0x000000fa2200780c */ /* 0x000fe40004f21670 */
[----:B0-----:R-:W-:Y:S01]  /*e910*/  F2FP.SATFINITE.E5M2.F32.PACK_AB_MERGE_C R7, RZ, R0, RZ ;  /* 0x00000000ff07723e */ /* 0x001fe200048060ff */
[----:B---3--:R-:W-:Y:S01]  /*e920*/  FMUL R2, R225, UR32 ;  /* 0x00000020e1027c20 */ /* 0x008fe20008400000 */
[----:B----4-:R-:W-:-:S04]  /*e930*/  FMUL R3, R224, UR32 ;  /* 0x00000020e0037c20 */ /* 0x010fc80008400000 */
[----:B------:R-:W-:Y:S01]  /*e940*/  F2FP.SATFINITE.E5M2.F32.PACK_AB_MERGE_C R9, RZ, R2, RZ ;  /* 0x00000002ff09723e */ /* 0x000fe200048060ff */
[----:B------:R-:W-:Y:S01]  /*e950*/  FMUL R4, R227, UR32 ;  /* 0x00000020e3047c20 */ /* 0x000fe20008400000 */
[----:B------:R-:W-:Y:S01]  /*e960*/  FMUL R5, R226, UR32 ;  /* 0x00000020e2057c20 */ /* 0x000fe20008400000 */
[----:B------:R-:W-:-:S03]  /*e970*/  F2FP.SATFINITE.E5M2.F32.PACK_AB_MERGE_C R3, RZ, R3, RZ ;  /* 0x00000003ff03723e */ /* 0x000fc600048060ff */
[----:B------:R-:W-:Y:S02]  /*e980*/  F2FP.SATFINITE.E5M2.F32.PACK_AB_MERGE_C R11, RZ, R4, RZ ;  /* 0x00000004ff0b723e */ /* 0x000fe400048060ff */
[----:B------:R-:W-:Y:S01]  /*e990*/  F2FP.SATFINITE.E5M2.F32.PACK_AB_MERGE_C R5, RZ, R5, RZ ;  /* 0x00000005ff05723e */ /* 0x000fe200048060ff */
[----:B------:R1:W-:Y:S04]  /*e9a0*/  @!P4 STG.E.U8 desc[UR20][R26.64+0xf1], R7 ;  /* 0x0000f1071a00c986 */ /* 0x0003e8000c101114 */
[----:B------:R1:W-:Y:S04]  /*e9b0*/  @!P5 STG.E.U8 desc[UR20][R24.64+0xf8], R9 ;  /* 0x0000f8091800d986 */ /* 0x0003e8000c101114 */
[----:B------:R1:W-:Y:S04]  /*e9c0*/  @!P2 STG.E.U8 desc[UR20][R24.64+0xf9], R3 ;  /* 0x0000f9031800a986 */ /* 0x0003e8000c101114 */
[----:B------:R1:W-:Y:S04]  /*e9d0*/  @!P6 STG.E.U8 desc[UR20][R26.64+0xf8], R11 ;  /* 0x0000f80b1a00e986 */ /* 0x0003e8000c101114 */
[----:B------:R1:W-:Y:S02]  /*e9e0*/  @!P1 STG.E.U8 desc[UR20][R26.64+0xf9], R5 ;  /* 0x0000f9051a009986 */ /* 0x0003e4000c101114 */
.L_x_297:
[----:B------:R-:W-:Y:S05]  /*e9f0*/  BSYNC B0 ;  /* 0x0000000000007941 */ /* 0x000fea0003800000 */
.L_x_39:
[----:B------:R-:W2:Y:S01]  /*ea00*/  LDL.LU R22, [R1+0x78] ;  /* 0x0000780001167983 */ /* 0x000ea20000300800 */
[----:B01---5:R-:W-:Y:S01]  /*ea10*/  IMAD.U32 R3, RZ, RZ, UR12 ;  /* 0x0000000cff037e24 */ /* 0x023fe2000f8e00ff */
[----:B------:R-:W-:Y:S02]  /*ea20*/  ULDC.64 UR6, c[0x0][0x650] ;  /* 0x0001940000067ab9 */ /* 0x000fe40000000a00 */
[----:B------:R-:W3:Y:S01]  /*ea30*/  LDL.LU R19, [R1+0x7c] ;  /* 0x00007c0001137983 */ /* 0x000ee20000300800 */
[----:B------:R-:W-:Y:S01]  /*ea40*/  IMAD.U32 R0, RZ, RZ, UR16 ;  /* 0x00000010ff007e24 */ /* 0x000fe2000f8e00ff */
[----:B------:R0:W-:Y:S01]  /*ea50*/  SYNCS.ARRIVE.TRANS64.A1T0 RZ, [R3+UR28], RZ ;  /* 0x000000ff03ff79a7 */ /* 0x0001e2000810001c */
[----:B------:R-:W-:Y:S02]  /*ea60*/  IMAD.U32 R2, RZ, RZ, UR16 ;  /* 0x00000010ff027e24 */ /* 0x000fe4000f8e00ff */
[----:B------:R-:W-:Y:S02]  /*ea70*/  IMAD.MOV.U32 R4, RZ, RZ, -0x1 ;  /* 0xffffffffff047424 */ /* 0x000fe400078e00ff */
[----:B0-----:R-:W-:Y:S01]  /*ea80*/  IMAD.U32 R3, RZ, RZ, UR13 ;  /* 0x0000000dff037e24 */ /* 0x001fe2000f8e00ff */
[----:B---3--:R-:W-:-:S02]  /*ea90*/  LEA R19, P1, R0, R19, 0x1 ;  /* 0x0000001300137211 */ /* 0x008fc400078208ff */
[----:B------:R-:W-:Y:S02]  /*eaa0*/  PRMT R0, RZ, 0x7610, R0 ;  /* 0x00007610ff007816 */ /* 0x000fe40000000000 */
[----:B--2---:R-:W-:Y:S01]  /*eab0*/  LEA.HI.X R22, R2, R22, R3, 0x1, P1 ;  /* 0x0000001602167211 */ /* 0x004fe200008f0c03 */
[----:B------:R-:W-:Y:S01]  /*eac0*/  IMAD.MOV.U32 R2, RZ, RZ, -0x1 ;  /* 0xffffffffff027424 */ /* 0x000fe200078e00ff */
[----:B------:R0:W-:Y:S01]  /*ead0*/  STL [R1+0x7c], R19 ;  /* 0x00007c1301007387 */ /* 0x0001e20000100800 */
[----:B------:R-:W-:Y:S01]  /*eae0*/  IMAD.MOV.U32 R3, RZ, RZ, -0x1 ;  /* 0xffffffffff037424 */ /* 0x000fe200078e00ff */
[----:B------:R-:W-:Y:S02]  /*eaf0*/  ISETP.GE.U32.AND P1, PT, R19, UR6, PT ;  /* 0x0000000613007c0c */ /* 0x000fe4000bf26070 */
[----:B------:R0:W-:Y:S02]  /*eb00*/  STL [R1+0x78], R22 ;  /* 0x0000781601007387 */ /* 0x0001e40000100800 */
[----:B------:R-:W-:-:S02]  /*eb10*/  ISETP.GE.U32.AND.EX P1, PT, R22, UR7, PT, P1 ;  /* 0x0000000716007c0c */ /* 0x000fc4000bf26110 */
[----:B------:R0:W-:Y:S04]  /*eb20*/  STL [R1+0x80], R4 ;  /* 0x0000800401007387 */ /* 0x0001e80000100800 */
[----:B------:R0:W-:Y:S04]  /*eb30*/  STL [R1+0x70], R2 ;  /* 0x0000700201007387 */ /* 0x0001e80000100800 */
[----:B------:R0:W-:Y:S03]  /*eb40*/  STL [R1+0x84], R3 ;  /* 0x0000840301007387 */ /* 0x0001e60000100800 */
[----:B------:R-:W-:Y:S05]  /*eb50*/  @P1 BRA `(.L_x_298) ;  /* 0x0000000400741947 */ /* 0x000fea0003800000 */
[----:B------:R-:W1:Y:S01]  /*eb60*/  S2R R14, SR_CTAID.X ;  /* 0x00000000000e7919 */ /* 0x000e620000002500 */
[----:B------:R-:W2:Y:S01]  /*eb70*/  LDC.64 R8, c[0x0][0x628] ;  /* 0x00018a00ff087b82 */ /* 0x000ea20000000a00 */
[----:B------:R-:W-:Y:S01]  /*eb80*/  ULDC UR6, c[0x0][0x150] ;  /* 0x0000540000067ab9 */ /* 0x000fe20000000800 */
[----:B------:R-:W-:Y:S01]  /*eb90*/  IMAD.MOV.U32 R6, RZ, RZ, R19 ;  /* 0x000000ffff067224 */ /* 0x000fe200078e0013 */
[----:B------:R-:W3:Y:S01]  /*eba0*/  S2R R16, SR_CTAID.Y ;  /* 0x0000000000107919 */ /* 0x000ee20000002600 */
[----:B------:R-:W-:-:S04]  /*ebb0*/  IMAD.MOV.U32 R7, RZ, RZ, R22 ;  /* 0x000000ffff077224 */ /* 0x000fc800078e0016 */
[----:B------:R-:W0:Y:S08]  /*ebc0*/  LDC R17, c[0x0][0x144] ;  /* 0x00005100ff117b82 */ /* 0x000e300000000800 */
[----:B------:R-:W0:Y:S08]  /*ebd0*/  LDC R10, c[0x0][0x630] ;  /* 0x00018c00ff0a7b82 */ /* 0x000e300000000800 */
[----:B------:R-:W0:Y:S01]  /*ebe0*/  LDC.64 R12, c[0x0][0x620] ;  /* 0x00018800ff0c7b82 */ /* 0x000e220000000a00 */
[----:B--2---:R-:W-:-:S04]  /*ebf0*/  ISETP.NE.U32.AND P1, PT, R8, RZ, PT ;  /* 0x000000ff0800720c */ /* 0x004fc80003f25070 */
[----:B------:R-:W-:Y:S02]  /*ec00*/  ISETP.NE.AND.EX P1, PT, R9, RZ, PT, P1 ;  /* 0x000000ff0900720c */ /* 0x000fe40003f25310 */
[----:B-1----:R-:W-:-:S05]  /*ec10*/  I2FP.F32.U32 R0, R14 ;  /* 0x0000000e00007245 */ /* 0x002fca0000201000 */
[----:B------:R-:W-:-:S04]  /*ec20*/  FMUL R0, R0, UR6 ;  /* 0x0000000600007c20 */ /* 0x000fc80008400000 */
[----:B------:R1:W2:Y:S02]  /*ec30*/  F2I.U32.TRUNC.NTZ R15, R0 ;  /* 0x00000000000f7305 */ /* 0x0002a4000020f000 */
[----:B---3--:R-:W-:Y:S05]  /*ec40*/  @!P1 BRA `(.L_x_299) ;  /* 0x0000000000289947 */ /* 0x008fea0003800000 */
[----:B-1----:R-:W1:Y:S02]  /*ec50*/  LDC R0, c[0x0][0x634] ;  /* 0x00018d00ff007b82 */ /* 0x002e640000000800 */
[----:B-1----:R-:W-:-:S05]  /*ec60*/  IADD3 R7, P1, R19, R0, RZ ;  /* 0x0000000013077210 */ /* 0x002fca0007f3e0ff */
[----:B------:R-:W-:-:S04]  /*ec70*/  IMAD.X R11, RZ, RZ, R22, P1 ;  /* 0x000000ffff0b7224 */ /* 0x000fc800008e0616 */
[----:B0-----:R-:W-:-:S04]  /*ec80*/  IMAD.WIDE.U32 R2, R11, R8, RZ ;  /* 0x000000080b027225 */ /* 0x001fc800078e00ff */
[----:B------:R-:W-:-:S04]  /*ec90*/  IMAD.WIDE.U32 R4, P1, R7, R9, R2 ;  /* 0x0000000907047225 */ /* 0x000fc80007820002 */
[----:B------:R-:W-:-:S04]  /*eca0*/  IMAD.WIDE.U32 R2, R7, R8, RZ ;  /* 0x0000000807027225 */ /* 0x000fc800078e00ff */
[----:B------:R-:W-:Y:S01]  /*ecb0*/  IMAD.X R7, RZ, RZ, RZ, P1 ;  /* 0x000000ffff077224 */ /* 0x000fe200008e06ff */
[----:B------:R-:W-:Y:S01]  /*ecc0*/  IADD3 RZ, P1, R3, R4, RZ ;  /* 0x0000000403ff7210 */ /* 0x000fe20007f3e0ff */
[----:B------:R-:W-:-:S04]  /*ecd0*/  IMAD.MOV.U32 R6, RZ, RZ, R5 ;  /* 0x000000ffff067224 */ /* 0x000fc800078e0005 */
[----:B------:R-:W-:-:S08]  /*ece0*/  IMAD.WIDE.U32.X R6, R11, R9, R6, P1 ;  /* 0x000000090b067225 */ /* 0x000fd000008e0406 */
.L_x_299:
[-CC-:B0-----:R-:W-:Y:S01]  /*ecf0*/  SHF.R.U64 R11, R6, R10.reuse, R7.reuse ;  /* 0x0000000a060b7219 */ /* 0x181fe20000001207 */
[----:B------:R-:W0:Y:S01]  /*ed00*/  LDC.64 R20, c[0x0][0x640] ;  /* 0x00019000ff147b82 */ /* 0x000e220000000a00 */
[----:B-1----:R-:W-:Y:S01]  /*ed10*/  SHF.R.U32.HI R0, RZ, R10, R7 ;  /* 0x0000000aff007219 */ /* 0x002fe20000011607 */
[----:B------:R-:W-:Y:S01]  /*ed20*/  IMAD.MOV.U32 R2, RZ, RZ, R19 ;  /* 0x000000ffff027224 */ /* 0x000fe200078e0013 */
[----:B------:R-:W-:Y:S01]  /*ed30*/  IADD3 R5, P1, RZ, -R11, RZ ;  /* 0x8000000bff057210 */ /* 0x000fe20007f3e0ff */
[----:B--2---:R-:W-:Y:S01]  /*ed40*/  IMAD.MOV R15, RZ, RZ, -R15 ;  /* 0x000000ffff0f7224 */ /* 0x004fe200078e0a0f */
[----:B------:R-:W-:Y:S01]  /*ed50*/  ULDC UR6, c[0x0][0x154] ;  /* 0x0000550000067ab9 */ /* 0x000fe20000000800 */
[----:B------:R-:W-:Y:S02]  /*ed60*/  IMAD.MOV.U32 R7, RZ, RZ, 0x1 ;  /* 0x00000001ff077424 */ /* 0x000fe400078e00ff */
[----:B------:R-:W1:Y:S01]  /*ed70*/  LDC R4, c[0x0][0x618] ;  /* 0x00018600ff047b82 */ /* 0x000e620000000800 */
[----:B------:R-:W-:-:S02]  /*ed80*/  IMAD.X R3, RZ, RZ, ~R0, P1 ;  /* 0x000000ffff037224 */ /* 0x000fc400008e0e00 */
[----:B------:R-:W-:Y:S02]  /*ed90*/  IMAD R17, R17, R15, R14 ;  /* 0x0000000f11117224 */ /* 0x000fe400078e020e */
[-C--:B------:R-:W-:Y:S02]  /*eda0*/  IMAD R0, R3, R12.reuse, RZ ;  /* 0x0000000c03007224 */ /* 0x080fe400078e02ff */
[----:B------:R-:W-:Y:S01]  /*edb0*/  IMAD.MOV.U32 R3, RZ, RZ, R22 ;  /* 0x000000ffff037224 */ /* 0x000fe200078e0016 */
[----:B------:R-:W2:Y:S01]  /*edc0*/  LDC R6, c[0x0][0x608] ;  /* 0x00018200ff067b82 */ /* 0x000ea20000000800 */
[----:B------:R-:W-:-:S04]  /*edd0*/  IMAD.WIDE.U32 R2, R5, R12, R2 ;  /* 0x0000000c05027225 */ /* 0x000fc800078e0002 */
[----:B------:R-:W-:-:S03]  /*ede0*/  IMAD R5, R5, R13, R0 ;  /* 0x0000000d05057224 */ /* 0x000fc600078e0200 */
[----:B------:R-:W3:Y:S01]  /*edf0*/  LDC R18, c[0x0][0x658] ;  /* 0x00019600ff127b82 */ /* 0x000ee20000000800 */
[----:B------:R-:W-:Y:S01]  /*ee00*/  I2FP.F32.U32 R0, R16 ;  /* 0x0000001000007245 */ /* 0x000fe20000201000 */
[----:B------:R-:W-:Y:S01]  /*ee10*/  IMAD.IADD R3, R3, 0x1, R5 ;  /* 0x0000000103037824 */ /* 0x000fe200078e0205 */
[----:B0-----:R-:W-:Y:S01]  /*ee20*/  ISETP.NE.U32.AND P1, PT, R20, RZ, PT ;  /* 0x000000ff1400720c */ /* 0x001fe20003f25070 */
[----:B------:R-:W-:Y:S02]  /*ee30*/  IMAD.MOV.U32 R5, RZ, RZ, -0x1 ;  /* 0xffffffffff057424 */ /* 0x000fe400078e00ff */
[----:B------:R-:W-:Y:S02]  /*ee40*/  FMUL R0, R0, UR6 ;  /* 0x0000000600007c20 */ /* 0x000fe40008400000 */
[----:B------:R-:W0:Y:S01]  /*ee50*/  LDC R15, c[0x0][0x148] ;  /* 0x00005200ff0f7b82 */ /* 0x000e220000000800 */
[----:B-1----:R-:W-:Y:S01]  /*ee60*/  SHF.R.U64 R10, R2, R4, R3 ;  /* 0x00000004020a7219 */ /* 0x002fe20000001203 */
[----:B------:R1:W0:Y:S01]  /*ee70*/  F2I.U32.TRUNC.NTZ R13, R0 ;  /* 0x00000000000d7305 */ /* 0x000222000020f000 */
[----:B------:R-:W-:-:S02]  /*ee80*/  ISETP.NE.AND.EX P1, PT, R21, RZ, PT, P1 ;  /* 0x000000ff1500720c */ /* 0x000fc40003f25310 */
[----:B------:R-:W-:-:S03]  /*ee90*/  SHF.R.U32.HI R3, RZ, R4, R3 ;  /* 0x00000004ff037219 */ /* 0x000fc60000011603 */
[----:B------:R-:W0:Y:S01]  /*eea0*/  LDC R14, c[0x0][0x600] ;  /* 0x00018000ff0e7b82 */ /* 0x000e220000000800 */
[-CC-:B--2---:R-:W-:Y:S02]  /*eeb0*/  SHF.R.U64 R8, R10, R6.reuse, R3.reuse ;  /* 0x000000060a087219 */ /* 0x184fe40000001203 */
[----:B------:R-:W-:-:S05]  /*eec0*/  SHF.R.U32.HI R3, RZ, R6, R3 ;  /* 0x00000006ff037219 */ /* 0x000fca0000011603 */
[----:B------:R-:W2:Y:S01]  /*eed0*/  LDC R22, c[0x0][0x648] ;  /* 0x00019200ff167b82 */ /* 0x000ea20000000800 */
[-CC-:B---3--:R-:W-:Y:S02]  /*eee0*/  SHF.R.U64 R12, R8, R18.reuse, R3.reuse ;  /* 0x00000012080c7219 */ /* 0x188fe40000001203 */
[-C--:B------:R-:W-:Y:S02]  /*eef0*/  SHF.L.U32 R5, R5, R18.reuse, RZ ;  /* 0x0000001205057219 */ /* 0x080fe400000006ff */
[-C--:B------:R-:W-:Y:S01]  /*ef00*/  SHF.R.U32.HI R3, RZ, R18.reuse, R3 ;  /* 0x00000012ff037219 */ /* 0x080fe20000011603 */
[----:B------:R-:W-:Y:S01]  /*ef10*/  IMAD.MOV.U32 R2, RZ, RZ, R12 ;  /* 0x000000ffff027224 */ /* 0x000fe200078e000c */
[----:B------:R-:W-:Y:S01]  /*ef20*/  SHF.L.U32 R18, R7, R18, RZ ;  /* 0x0000001207127219 */ /* 0x000fe200000006ff */
[----:B------:R-:W3:Y:S01]  /*ef30*/  LDC R23, c[0x0][0x638] ;  /* 0x00018e00ff177b82 */ /* 0x000ee20000000800 */
[----:B------:R-:W-:-:S07]  /*ef40*/  LOP3.LUT R19, RZ, R5, RZ, 0x33, !PT ;  /* 0x00000005ff137212 */ /* 0x000fce00078e33ff */
[----:B------:R-:W0:Y:S01]  /*ef50*/  LDC R24, c[0x0][0x610] ;  /* 0x00018400ff187b82 */ /* 0x000e220000000800 */
[----:B-1----:R-:W-:Y:S05]  /*ef60*/  @!P1 BRA `(.L_x_300) ;  /* 0x0000000000289947 */ /* 0x002fea0003800000 */
[----:B------:R-:W1:Y:S02]  /*ef70*/  LDC R7, c[0x0][0x64c] ;  /* 0x00019300ff077b82 */ /* 0x000e640000000800 */
[----:B-1----:R-:W-:-:S05]  /*ef80*/  IADD3 R7, P1, R12, R7, RZ ;  /* 0x000000070c077210 */ /* 0x002fca0007f3e0ff */
        /* <DEDUP_REMOVED lines=8> */
.L_x_300:
[----:B--2---:R-:W-:Y:S01]  /*f010*/  SHF.R.U64 R0, R2, R22, R3 ;  /* 0x0000001602007219 */ /* 0x004fe20000001203 */
[----:B0-----:R-:W-:Y:S01]  /*f020*/  VIADD R7, R14, 0xffffffff ;  /* 0xffffffff0e077836 */ /* 0x001fe20000000000 */
[----:B------:R-:W-:Y:S01]  /*f030*/  LOP3.LUT R5, R8, R19, RZ, 0xc0, !PT ;  /* 0x0000001308057212 */ /* 0x000fe200078ec0ff */
[----:B------:R-:W-:Y:S02]  /*f040*/  IMAD.MOV R13, RZ, RZ, -R13 ;  /* 0x000000ffff0d7224 */ /* 0x000fe400078e0a0d */
[----:B------:R-:W-:Y:S02]  /*f050*/  IMAD.MOV R3, RZ, RZ, -R0 ;  /* 0x000000ffff037224 */ /* 0x000fe400078e0a00 */
[----:B------:R-:W-:Y:S01]  /*f060*/  IMAD R2, R18, R0, R5 ;  /* 0x0000000012027224 */ /* 0x000fe200078e0205 */
[----:B------:R-:W-:Y:S01]  /*f070*/  LOP3.LUT R5, R10, R7, RZ, 0xc0, !PT ;  /* 0x000000070a057212 */ /* 0x000fe200078ec0ff */
[----:B------:R-:W-:Y:S02]  /*f080*/  @P3 IMAD R17, R15, R13, R16 ;  /* 0x0000000d0f113224 */ /* 0x000fe400078e0210 */
[----:B---3--:R-:W-:-:S02]  /*f090*/  IMAD R0, R3, R23, R12 ;  /* 0x0000001703007224 */ /* 0x008fc400078e020c */
[----:B------:R-:W-:Y:S02]  /*f0a0*/  IMAD.MOV.U32 R4, RZ, RZ, 0x1 ;  /* 0x00000001ff047424 */ /* 0x000fe400078e00ff */
[----:B------:R-:W-:Y:S02]  /*f0b0*/  IMAD R2, R2, R24, R17 ;  /* 0x0000001802027224 */ /* 0x000fe400078e0211 */
[----:B------:R-:W-:Y:S01]  /*f0c0*/  IMAD R3, R0, R14, R5 ;  /* 0x0000000e00037224 */ /* 0x000fe200078e0205 */
[----:B------:R-:W-:-:S04]  /*f0d0*/  PRMT R0, R4, 0x7610, R0 ;  /* 0x0000761004007816 */ /* 0x000fc80000000000 */
[----:B------:R-:W-:Y:S02]  /*f0e0*/  SEL R4, R3, R2, !P3 ;  /* 0x0000000203047207 */ /* 0x000fe40005800000 */
[----:B------:R-:W-:-:S03]  /*f0f0*/  SEL R2, R2, R3, !P3 ;  /* 0x0000000302027207 */ /* 0x000fc60005800000 */
[----:B------:R1:W-:Y:S04]  /*f100*/  STL [R1+0x84], R4 ;  /* 0x0000840401007387 */ /* 0x0003e80000100800 */
[----:B------:R1:W-:Y:S04]  /*f110*/  STL [R1+0x70], R11 ;  /* 0x0000700b01007387 */ /* 0x0003e80000100800 */
[----:B------:R1:W-:Y:S02]  /*f120*/  STL [R1+0x80], R2 ;  /* 0x0000800201007387 */ /* 0x0003e40000100800 */
.L_x_298:
[----:B------:R-:W-:Y:S01]  /*f130*/  LOP3.LUT P1, RZ, R0, 0xff, RZ, 0xc0, !PT ;  /* 0x000000ff00ff7812 */ /* 0x000fe2000782c0ff */
[----:B------:R-:W-:-:S12]  /*f140*/  ULOP3.LUT UR27, UR27, 0x1, URZ, 0x3c, !UPT ;  /* 0x000000011b1b7892 */ /* 0x000fd8000f8e3c3f */
[----:B------:R-:W-:Y:S05]  /*f150*/  @P1 BRA `(.L_x_301) ;  /* 0xffffff2400801947 */ /* 0x000fea000383ffff */
[----:B------:R-:W-:Y:S05]  /*f160*/  EXIT ;  /* 0x000000000000794d */ /* 0x000fea0003800000 */
.L_x_17:
[----:B------:R-:W-:-:S08]  /*f170*/  ISETP.NE.AND P0, PT, RZ, UR6, PT ;  /* 0x00000006ff007c0c */ /* 0x000fd0000bf05270 */
[----:B0123--:R-:W0:-:S00]  /*f180*/  USETMAXREG.DEALLOC.CTAPOOL 0x28 ;  /* 0x00000028000079c8 */ /* 0x00fe0000080e0500 */
[----:B------:R-:W-:Y:S05]  /*f190*/  @P0 EXIT ;  /* 0x000000000000094d */ /* 0x000fea0003800000 */
[----:B0-----:R-:W-:Y:S01]  /*f1a0*/  LOP3.LUT P0, RZ, R0, 0xff, RZ, 0xc0, !PT ;  /* 0x000000ff00ff7812 */ /* 0x001fe2000780c0ff */
[----:B------:R-:W-:Y:S02]  /*f1b0*/  IMAD.MOV.U32 R0, RZ, RZ, 0x1 ;  /* 0x00000001ff007424 */ /* 0x000fe400078e00ff */
[----:B------:R-:W-:-:S10]  /*f1c0*/  IMAD.MOV.U32 R9, RZ, RZ, RZ ;  /* 0x000000ffff097224 */ /* 0x000fd400078e00ff */
[----:B------:R-:W-:Y:S05]  /*f1d0*/  @!P0 BRA `(.L_x_302) ;  /* 0x0000000c00608947 */ /* 0x000fea0003800000 */
[----:B------:R-:W0:Y:S01]  /*f1e0*/  S2UR UR8, SR_CgaCtaId ;  /* 0x00000000000879c3 */ /* 0x000e220000008800 */
[----:B------:R-:W-:Y:S01]  /*f1f0*/  LOP3.LUT P0, RZ, R3, 0x1f, RZ, 0xc0, !PT ;  /* 0x0000001f03ff7812 */ /* 0x000fe2000780c0ff */
[----:B------:R-:W-:Y:S01]  /*f200*/  ULDC UR5, c[0x0][0x658] ;  /* 0x0001960000057ab9 */ /* 0x000fe20000000800 */
[----:B------:R-:W-:Y:S01]  /*f210*/  UMOV UR6, 0xffffffff ;  /* 0xffffffff00067882 */ /* 0x000fe20000000000 */
[----:B------:R-:W-:Y:S01]  /*f220*/  BSSY B0, `(.L_x_302) ;  /* 0x00000d3000007945 */ /* 0x000fe20003800000 */
[----:B------:R-:W-:Y:S01]  /*f230*/  USHF.L.U32 UR6, UR6, UR5, URZ ;  /* 0x0000000506067299 */ /* 0x000fe2000800063f */
[C---:B------:R-:W-:Y:S01]  /*f240*/  ISETP.NE.AND P2, PT, R2.reuse, RZ, PT ;  /* 0x000000ff0200720c */ /* 0x040fe20003f45270 */
[----:B------:R-:W-:Y:S01]  /*f250*/  IMAD.MOV.U32 R10, RZ, RZ, 0x1 ;  /* 0x00000001ff0a7424 */ /* 0x000fe200078e00ff */
[----:B------:R-:W-:Y:S01]  /*f260*/  ISETP.NE.OR P0, PT, R2, RZ, !P0 ;  /* 0x000000ff0200720c */ /* 0x000fe20004705670 */
[----:B------:R-:W-:Y:S01]  /*f270*/  IMAD.MOV.U32 R0, RZ, RZ, 0x1 ;  /* 0x00000001ff007424 */ /* 0x000fe200078e00ff */
[----:B------:R-:W-:Y:S01]  /*f280*/  ULDC UR4, c[0x0][0x600] ;  /* 0x0001800000047ab9 */ /* 0x000fe20000000800 */
[----:B------:R-:W-:Y:S01]  /*f290*/  IMAD.MOV.U32 R9, RZ, RZ, RZ ;  /* 0x000000ffff097224 */ /* 0x000fe200078e00ff */
[----:B------:R-:W-:Y:S01]  /*f2a0*/  UMOV UR7, 0x1 ;  /* 0x0000000100077882 */ /* 0x000fe20000000000 */
[----:B------:R-:W-:-:S02]  /*f2b0*/  UIADD3 UR28, UR14, 0x1, URZ ;  /* 0x000000010e1c7890 */ /* 0x000fc4000fffe03f */
[----:B------:R-:W-:Y:S02]  /*f2c0*/  ULOP3.LUT UR25, UR15, 0x2, URZ, 0xfc, !UPT ;  /* 0x000000020f197892 */ /* 0x000fe4000f8efc3f */
[----:B------:R-:W-:Y:S02]  /*f2d0*/  UIADD3 UR4, UR4, -0x1, URZ ;  /* 0xffffffff04047890 */ /* 0x000fe4000fffe03f */
[----:B------:R-:W-:Y:S02]  /*f2e0*/  USHF.L.U32 UR22, UR7, UR5, URZ ;  /* 0x0000000507167299 */ /* 0x000fe4000800063f */
[----:B------:R-:W-:Y:S01]  /*f2f0*/  ULOP3.LUT UR21, URZ, UR6, URZ, 0x33, !UPT ;  /* 0x000000063f157292 */ /* 0x000fe2000f8e333f */
[----:B------:R-:W-:Y:S01]  /*f300*/  ULDC.64 UR26, c[0x0][0x198] ;  /* 0x00006600001a7ab9 */ /* 0x000fe20000000a00 */
[----:B0-----:R-:W-:-:S10]  /*f310*/  IMAD.U32 R8, RZ, RZ, UR8 ;  /* 0x00000008ff087e24 */ /* 0x001fd4000f8e00ff */
.L_x_314:
[----:B------:R-:W-:-:S03]  /*f320*/  UMOV UR5, 0xffffffff ;  /* 0xffffffff00057882 */ /* 0x000fc60000000000 */
[----:B01----:R-:W-:Y:S05]  /*f330*/  BRA.DIV UR5, `(.L_x_303) ;  /* 0x0000001205587947 */ /* 0x003fea000b800000 */
[----:B------:R-:W-:-:S13]  /*f340*/  ELECT P1, URZ, PT ;  /* 0x00000000003f782f */ /* 0x000fda0003820000 */
.L_x_328:
[----:B------:R-:W0:Y:S01]  /*f350*/  LDC R2, c[0x0][0x28c] ;  /* 0x0000a300ff027b82 */ /* 0x000e220000000800 */
[----:B------:R-:W-:Y:S01]  /*f360*/  BSSY B1, `(.L_x_304) ;  /* 0x000003f000017945 */ /* 0x000fe20003800000 */
[----:B0-----:R-:W-:-:S13]  /*f370*/  ISETP.LT.OR P1, PT, R2, 0x1, !P1 ;  /* 0x000000010200780c */ /* 0x001fda0004f21670 */
[----:B------:R-:W-:Y:S05]  /*f380*/  @P1 BRA `(.L_x_305) ;  /* 0x0000000000f01947 */ /* 0x000fea0003800000 */
[----:B------:R-:W2:Y:S04]  /*f390*/  LDL.LU R4, [R1+0x80] ;  /* 0x0000800001047983 */ /* 0x000ea80000300800 */
[----:B------:R-:W3:Y:S01]  /*f3a0*/  LDL.LU R3, [R1+0x84] ;  /* 0x0000840001037983 */ /* 0x000ee20000300800 */
[----:B------:R-:W-:Y:S02]  /*f3b0*/  IMAD.MOV.U32 R13, RZ, RZ, RZ ;  /* 0x000000ffff0d7224 */ /* 0x000fe400078e00ff */
[----:B------:R-:W-:Y:S02]  /*f3c0*/  IMAD.U32 R14, RZ, RZ, UR28 ;  /* 0x0000001cff0e7e24 */ /* 0x000fe4000f8e00ff */
[----:B------:R-:W-:Y:S02]  /*f3d0*/  IMAD.MOV.U32 R2, RZ, RZ, R0 ;  /* 0x000000ffff027224 */ /* 0x000fe400078e0000 */
[----:B--2---:R-:W-:-:S02]  /*f3e0*/  IMAD R8, R4, 0x2, R8 ;  /* 0x0000000204087824 */ /* 0x004fc400078e0208 */
[----:B---3--:R-:W-:Y:S02]  /*f3f0*/  IMAD.SHL.U32 R7, R3, 0x100, RZ ;  /* 0x0000010003077824 */ /* 0x008fe400078e00ff */
[----:B------:R-:W-:Y:S02]  /*f400*/  IMAD.MOV.U32 R3, RZ, RZ, R9 ;  /* 0x000000ffff037224 */ /* 0x000fe400078e0009 */
[----:B------:R-:W-:-:S07]  /*f410*/  IMAD.SHL.U32 R6, R8, 0x20, RZ ;  /* 0x0000002008067824 */ /* 0x000fce00078e00ff */
.L_x_309:
[----:B------:R-:W0:Y:S01]  /*f420*/  S2UR UR5, SR_CgaCtaId ;  /* 0x00000000000579c3 */ /* 0x000e220000008800 */
[----:B------:R-:W-:Y:S02]  /*f430*/  MOV R5, 0x400 ;  /* 0x0000040000057802 */ /* 0x000fe40000000f00 */
[----:B------:R-:W-:Y:S01]  /*f440*/  SHF.L.U32 R4, R2, 0x1f, RZ ;  /* 0x0000001f02047819 */ /* 0x000fe200000006ff */
[----:B0-----:R-:W-:-:S05]  /*f450*/  IMAD.U32 R8, RZ, RZ, UR5 ;  /* 0x00000005ff087e24 */ /* 0x001fca000f8e00ff */
[----:B------:R-:W-:Y:S02]  /*f460*/  LEA R12, R8, R5, 0x18 ;  /* 0x00000005080c7211 */ /* 0x000fe400078ec0ff */
[----:B------:R-:W0:Y:S03]  /*f470*/  @!P2 LDC R5, c[0x0][0x500] ;  /* 0x00014000ff05ab82 */ /* 0x000e260000000800 */
[----:B------:R-:W-:-:S04]  /*f480*/  IMAD R11, R3, 0x8, R12 ;  /* 0x00000008030b7824 */ /* 0x000fc800078e020c */
[----:B------:R-:W1:Y:S02]  /*f490*/  SYNCS.PHASECHK.TRANS64.TRYWAIT P1, [R11+URZ+0x28], R4 ;  /* 0x000028040b0075a7 */ /* 0x000e64000802017f */
[----:B-1----:R-:W-:Y:S05]  /*f4a0*/  @!P1 BRA `(.L_x_306) ;  /* 0x00000010001c9947 */ /* 0x002fea0003800000 */
.L_x_329:
[----:B------:R-:W-:Y:S01]  /*f4b0*/  UPRMT UR5, UR25, 0x9910, URZ ;  /* 0x0000991019057896 */ /* 0x000fe2000800003f */
[----:B0-----:R0:W-:Y:S03]  /*f4c0*/  @!P2 SYNCS.ARRIVE.TRANS64 RZ, [R11+URZ], R5 ;  /* 0x000000050bffa9a7 */ /* 0x0011e6000800003f */
[----:B------:R-:W-:-:S06]  /*f4d0*/  UISETP.NE.AND UP0, UPT, UR5, 0x2, UPT ;  /* 0x000000020500788c */ /* 0x000fcc000bf05270 */
[----:B------:R-:W-:-:S13]  /*f4e0*/  PLOP3.LUT P1, PT, PT, PT, UP0, 0x80, 0x0 ;  /* 0x000000000000781c */ /* 0x000fda0003f2f008 */
[----:B0-----:R-:W-:Y:S05]  /*f4f0*/  @P1 BRA `(.L_x_307) ;  /* 0x0000000000041947 */ /* 0x001fea0003800000 */
[----:B------:R-:W-:Y:S01]  /*f500*/  BPT.TRAP 0x1 ;  /* 0x000000040000795c */ /* 0x000fe20000300000 */
.L_x_307:
[----:B------:R-:W-:Y:S05]  /*f510*/  @P0 BRA `(.L_x_308) ;  /* 0x0000000000040947 */ /* 0x000fea0003800000 */
[----:B------:R-:W-:Y:S01]  /*f520*/  BPT.TRAP 0x1 ;  /* 0x000000040000795c */ /* 0x000fe20000300000 */
.L_x_308:
[----:B------:R-:W2:Y:S01]  /*f530*/  LDL R5, [R1+0x70] ;  /* 0x0000700001057983 */ /* 0x000ea20000100800 */
[----:B-1----:R-:W-:Y:S01]  /*f540*/  IMAD R4, R3, 0x2, R8 ;  /* 0x0000000203047824 */ /* 0x002fe200078e0208 */
[----:B------:R-:W-:Y:S01]  /*f550*/  R2UR UR9, R11 ;  /* 0x000000000b0972ca */ /* 0x000fe200000e0000 */
[----:B------:R-:W-:Y:S01]  /*f560*/  VIADD R14, R14, 0xffffffff ;  /* 0xffffffff0e0e7836 */ /* 0x000fe20000000000 */
[----:B------:R-:W-:Y:S01]  /*f570*/  UIADD3 UR6, UP0, UR26, 0xf0, URZ ;  /* 0x000000f01a067890 */ /* 0x000fe2000ff1e03f */
[--C-:B------:R-:W-:Y:S01]  /*f580*/  IMAD.U32 R4, R4, 0x1000, R12.reuse ;  /* 0x0000100004047824 */ /* 0x100fe200078e000c */
[----:B------:R-:W-:Y:S01]  /*f590*/  R2UR UR11, R6 ;  /* 0x00000000060b72ca */ /* 0x000fe200000e0000 */
[----:B------:R-:W-:Y:S01]  /*f5a0*/  IMAD R12, R3, 0x8000, R12 ;  /* 0x00008000030c7824 */ /* 0x000fe200078e020c */
[----:B------:R-:W-:Y:S01]  /*f5b0*/  R2UR UR10, R13 ;  /* 0x000000000d0a72ca */ /* 0x000fe200000e0000 */
[----:B------:R-:W-:Y:S01]  /*f5c0*/  UIADD3 UR30, UP1, UR26, 0x1f0, URZ ;  /* 0x000001f01a1e7890 */ /* 0x000fe2000ff3e03f */
[----:B------:R-:W-:Y:S01]  /*f5d0*/  R2UR UR5, R4 ;  /* 0x00000000040572ca */ /* 0x000fe200000e0000 */
[----:B------:R-:W-:Y:S01]  /*f5e0*/  UIADD3.X UR7, URZ, UR27, URZ, UP0, !UPT ;  /* 0x0000001b3f077290 */ /* 0x000fe200087fe43f */
[----:B------:R-:W-:Y:S01]  /*f5f0*/  R2UR UR8, R12 ;  /* 0x000000000c0872ca */ /* 0x000fe200000e0000 */
[----:B------:R-:W-:Y:S01]  /*f600*/  VIADD R3, R3, 0x1 ;  /* 0x0000000103037836 */ /* 0x000fe20000000000 */
[----:B------:R-:W-:Y:S01]  /*f610*/  R2UR UR23, R7 ;  /* 0x00000000071772ca */ /* 0x000fe200000e0000 */
[----:B------:R-:W-:Y:S01]  /*f620*/  UIADD3.X UR31, URZ, UR27, URZ, UP1, !UPT ;  /* 0x0000001b3f1f7290 */ /* 0x000fe20008ffe43f */
[----:B------:R-:W-:Y:S01]  /*f630*/  ISETP.GT.AND P4, PT, R14, 0x1, PT ;  /* 0x000000010e00780c */ /* 0x000fe20003f84270 */
[----:B------:R-:W-:Y:S01]  /*f640*/  UMOV UR24, 0x30000 ;  /* 0x0003000000187882 */ /* 0x000fe20000000000 */
[----:B------:R-:W-:Y:S01]  /*f650*/  UMOV UR18, 0x0 ;  /* 0x0000000000127882 */ /* 0x000fe20000000000 */
[----:B------:R-:W-:Y:S01]  /*f660*/  UMOV UR19, 0x10000000 ;  /* 0x1000000000137882 */ /* 0x000fe20000000000 */
[----:B------:R-:W-:Y:S01]  /*f670*/  ISETP.NE.AND P1, PT, R3, 0x5, PT ;  /* 0x000000050300780c */ /* 0x000fe20003f25270 */
[----:B------:R-:W-:-:S02]  /*f680*/  VIADD R13, R13, 0x80 ;  /* 0x000000800d0d7836 */ /* 0x000fc40000000000 */
[----:B------:R-:W-:Y:S01]  /*f690*/  UIADD3 UR5, UR5, 0x180, URZ ;  /* 0x0000018005057890 */ /* 0x000fe2000fffe03f */
[----:B------:R-:W-:Y:S01]  /*f6a0*/  SEL R3, R3, RZ, P1 ;  /* 0x000000ff03037207 */ /* 0x000fe20000800000 */
[----:B------:R-:W-:-:S05]  /*f6b0*/  UIADD3 UR20, UR8, 0xa180, URZ ;  /* 0x0000a18008147890 */ /* 0x000fca000fffe03f */
[----:B------:R-:W-:Y:S01]  /*f6c0*/  UMOV UR8, UR5 ;  /* 0x0000000500087c82 */ /* 0x000fe20008000000 */
[----:B--2---:R-:W-:Y:S02]  /*f6d0*/  R2UR UR12, R5 ;  /* 0x00000000050c72ca */ /* 0x004fe400000e0000 */
[----:B------:R-:W-:-:S04]  /*f6e0*/  SEL R5, RZ, 0x1, P1 ;  /* 0x00000001ff057807 */ /* 0x000fc80000800000 */
[----:B------:R-:W-:-:S07]  /*f6f0*/  LOP3.LUT R2, R2, R5, RZ, 0x3c, !PT ;  /* 0x0000000502027212 */ /* 0x000fce00078e3cff */
[----:B------:R0:W-:Y:S02]  /*f700*/  UTMALDG.3D.MULTICAST [UR8], [UR6], UR24, desc[UR18] ;  /* 0x00001208060073b4 */ /* 0x0001e40008011818 */
[----:B0-----:R-:W-:Y:S01]  /*f710*/  UMOV UR8, UR20 ;  /* 0x0000001400087c82 */ /* 0x001fe20008000000 */
[----:B------:R-:W-:Y:S02]  /*f720*/  UMOV UR11, UR23 ;  /* 0x00000017000b7c82 */ /* 0x000fe40008000000 */
[----:B------:R0:W-:Y:S02]  /*f730*/  UTMALDG.3D [UR8], [UR30], desc[UR18] ;  /* 0x000012081e0075b4 */ /* 0x0001e40008011000 */
[----:B0-----:R-:W-:Y:S05]  /*f740*/  @P4 BRA `(.L_x_309) ;  /* 0xfffffffc00344947 */ /* 0x001fea000383ffff */
.L_x_305:
[----:B------:R-:W-:Y:S05]  /*f750*/  BSYNC B1 ;  /* 0x0000000000017941 */ /* 0x000fea0003800000 */
.L_x_304:
[----:B------:R-:W2:Y:S01]  /*f760*/  LDL.LU R16, [R1+0x78] ;  /* 0x0000780001107983 */ /* 0x000ea20000300800 */
[----:B------:R-:W-:Y:S01]  /*f770*/  LOP3.LUT P5, RZ, R10, 0xff, RZ, 0xc0, !PT ;  /* 0x000000ff0aff7812 */ /* 0x000fe200078ac0ff */
[----:B------:R-:W-:Y:S01]  /*f780*/  VIADD R4, R9, UR14 ;  /* 0x0000000e09047c36 */ /* 0x000fe20008000000 */
[----:B------:R-:W-:Y:S01]  /*f790*/  UISETP.GE.U32.AND UP0, UPT, UR14, 0x5, UPT ;  /* 0x000000050e00788c */ /* 0x000fe2000bf06070 */
[----:B------:R-:W3:Y:S01]  /*f7a0*/  LDL.LU R15, [R1+0x7c] ;  /* 0x00007c00010f7983 */ /* 0x000ee20000300800 */
[----:B------:R-:W-:Y:S01]  /*f7b0*/  IMAD.U32 R6, RZ, RZ, UR14 ;  /* 0x0000000eff067e24 */ /* 0x000fe2000f8e00ff */
[----:B------:R-:W-:Y:S01]  /*f7c0*/  ULDC.64 UR6, c[0x0][0x650] ;  /* 0x0001940000067ab9 */ /* 0x000fe20000000a00 */
[----:B------:R-:W-:Y:S01]  /*f7d0*/  ISETP.GT.U32.AND P1, PT, R4, 0x4, PT ;  /* 0x000000040400780c */ /* 0x000fe20003f24070 */
[----:B------:R-:W-:Y:S01]  /*f7e0*/  BSSY B1, `(.L_x_310) ;  /* 0x0000074000017945 */ /* 0x000fe20003800000 */
[----:B------:R-:W-:Y:S02]  /*f7f0*/  PLOP3.LUT P4, PT, PT, PT, UP0, 0x80, 0x0 ;  /* 0x000000000000781c */ /* 0x000fe40003f8f008 */
[----:B------:R-:W-:-:S02]  /*f800*/  ISETP.LT.U32.AND P1, PT, R6, 0x5, P1 ;  /* 0x000000050600780c */ /* 0x000fc40000f21070 */
[----:B------:R-:W-:Y:S01]  /*f810*/  PRMT R10, RZ, 0x7610, R10 ;  /* 0x00007610ff0a7816 */ /* 0x000fe2000000000a */
[----:B------:R-:W0:Y:S01]  /*f820*/  @P5 S2R R8, SR_CgaCtaId ;  /* 0x0000000000085919 */ /* 0x000e220000008800 */
[----:B------:R-:W-:-:S04]  /*f830*/  @P5 MOV R3, 0x400 ;  /* 0x0000040000035802 */ /* 0x000fc80000000f00 */
[----:B0-----:R-:W-:Y:S01]  /*f840*/  @P5 LEA R5, R8, R3, 0x18 ;  /* 0x0000000308055211 */ /* 0x001fe200078ec0ff */
[----:B------:R-:W-:-:S03]  /*f850*/  IMAD.WIDE.U32 R2, R4, -0x33333333, RZ ;  /* 0xcccccccd04027825 */ /* 0x000fc600078e00ff */
[----:B------:R0:W-:Y:S01]  /*f860*/  @P5 SYNCS.ARRIVE.TRANS64.A1T0 RZ, [R5+URZ+0x88], RZ ;  /* 0x000088ff05ff59a7 */ /* 0x0001e2000810003f */
[----:B------:R-:W-:Y:S02]  /*f870*/  PRMT R2, RZ, 0x7610, R2 ;  /* 0x00007610ff027816 */ /* 0x000fe40000000002 */
[----:B0-----:R-:W-:Y:S02]  /*f880*/  SHF.R.U32.HI R5, RZ, 0x2, R3 ;  /* 0x00000002ff057819 */ /* 0x001fe40000011603 */
[----:B------:R-:W-:-:S03]  /*f890*/  SEL R3, RZ, 0x1, !P1 ;  /* 0x00000001ff037807 */ /* 0x000fc60004800000 */
[----:B------:R-:W-:Y:S01]  /*f8a0*/  IMAD R9, R5, -0x5, R4 ;  /* 0xfffffffb05097824 */ /* 0x000fe200078e0204 */
[----:B------:R-:W-:Y:S01]  /*f8b0*/  LOP3.LUT R0, R0, R3, RZ, 0x3c, !PT ;  /* 0x0000000300007212 */ /* 0x000fe200078e3cff */
[----:B------:R-:W-:Y:S02]  /*f8c0*/  IMAD.MOV.U32 R4, RZ, RZ, -0x1 ;  /* 0xffffffffff047424 */ /* 0x000fe400078e00ff */
[----:B------:R-:W-:Y:S01]  /*f8d0*/  IMAD.MOV.U32 R3, RZ, RZ, -0x1 ;  /* 0xffffffffff037424 */ /* 0x000fe200078e00ff */
[----:B------:R-:W-:Y:S01]  /*f8e0*/  @P4 LOP3.LUT R0, R0, 0x1, R5, 0x78, !PT ;  /* 0x0000000100004812 */ /* 0x000fe200078e7805 */
[----:B------:R-:W-:Y:S01]  /*f8f0*/  IMAD.MOV.U32 R5, RZ, RZ, -0x1 ;  /* 0xffffffffff057424 */ /* 0x000fe200078e00ff */
[----:B---3--:R-:W-:-:S04]  /*f900*/  IADD3 R15, P5, R15, UR16, RZ ;  /* 0x000000100f0f7c10 */ /* 0x008fc8000ffbe0ff */
[----:B--2---:R-:W-:Y:S01]  /*f910*/  IADD3.X R16, R16, UR13, RZ, P5, !PT ;  /* 0x0000000d10107c10 */ /* 0x004fe2000affe4ff */
[----:B------:R0:W-:Y:S01]  /*f920*/  STL [R1+0x7c], R15 ;  /* 0x00007c0f01007387 */ /* 0x0001e20000100800 */
[----:B------:R-:W-:-:S03]  /*f930*/  ISETP.GE.U32.AND P1, PT, R15, UR6, PT ;  /* 0x000000060f007c0c */ /* 0x000fc6000bf26070 */
[----:B------:R0:W-:Y:S01]  /*f940*/  STL [R1+0x78], R16 ;  /* 0x0000781001007387 */ /* 0x0001e20000100800 */
[----:B------:R-:W-:-:S03]  /*f950*/  ISETP.GE.U32.AND.EX P1, PT, R16, UR7, PT, P1 ;  /* 0x0000000710007c0c */ /* 0x000fc6000bf26110 */
[----:B------:R0:W-:Y:S04]  /*f960*/  STL [R1+0x80], R5 ;  /* 0x0000800501007387 */ /* 0x0001e80000100800 */
[----:B------:R0:W-:Y:S04]  /*f970*/  STL [R1+0x84], R4 ;  /* 0x0000840401007387 */ /* 0x0001e80000100800 */
[----:B------:R0:W-:Y:S02]  /*f980*/  STL [R1+0x70], R3 ;  /* 0x0000700301007387 */ /* 0x0001e40000100800 */
[----:B------:R-:W-:Y:S05]  /*f990*/  @P1 BRA `(.L_x_311) ;  /* 0x0000000400601947 */ /* 0x000fea0003800000 */
[----:B------:R-:W-:Y:S01]  /*f9a0*/  ULDC.64 UR6, c[0x0][0x628] ;  /* 0x00018a0000067ab9 */ /* 0x000fe20000000a00 */
[----:B------:R-:W1:Y:S01]  /*f9b0*/  S2R R12, SR_CTAID.X ;  /* 0x00000000000c7919 */ /* 0x000e620000002500 */
[----:B------:R-:W-:Y:S01]  /*f9c0*/  ISETP.NE.U32.AND P1, PT, RZ, UR6, PT ;  /* 0x00000006ff007c0c */ /* 0x000fe2000bf25070 */
[----:B------:R-:W-:Y:S01]  /*f9d0*/  ULDC UR8, c[0x0][0x630] ;  /* 0x00018c0000087ab9 */ /* 0x000fe20000000800 */
[----:B------:R-:W-:Y:S01]  /*f9e0*/  IMAD.MOV.U32 R2, RZ, RZ, R15 ;  /* 0x000000ffff027224 */ /* 0x000fe200078e000f */
[----:B------:R-:W2:Y:S01]  /*f9f0*/  S2R R11, SR_CTAID.Y ;  /* 0x00000000000b7919 */ /* 0x000ea20000002600 */
[----:B------:R-:W-:Y:S01]  /*fa00*/  ISETP.NE.AND.EX P1, PT, RZ, UR7, PT, P1 ;  /* 0x00000007ff007c0c */ /* 0x000fe2000bf25310 */
[----:B0-----:R-:W-:-:S12]  /*fa10*/  IMAD.MOV.U32 R3, RZ, RZ, R16 ;  /* 0x000000ffff037224 */ /* 0x001fd800078e0010 */
[----:B------:R-:W-:Y:S05]  /*fa20*/  @!P1 BRA `(.L_x_312) ;  /* 0x0000000000289947 */ /* 0x000fea0003800000 */
[----:B------:R-:W-:Y:S02]  /*fa30*/  ULDC UR5, c[0x0][0x634] ;  /* 0x00018d0000057ab9 */ /* 0x000fe40000000800 */
[----:B------:R-:W-:-:S05]  /*fa40*/  IADD3 R7, P1, R15, UR5, RZ ;  /* 0x000000050f077c10 */ /* 0x000fca000ff3e0ff */
[----:B------:R-:W-:-:S04]  /*fa50*/  IMAD.X R13, RZ, RZ, R16, P1 ;  /* 0x000000ffff0d7224 */ /* 0x000fc800008e0610 */
[----:B------:R-:W-:-:S04]  /*fa60*/  IMAD.WIDE.U32 R4, R13, UR6, RZ ;  /* 0x000000060d047c25 */ /* 0x000fc8000f8e00ff */
[----:B------:R-:W-:-:S04]  /*fa70*/  IMAD.WIDE.U32 R4, P1, R7, UR7, R4 ;  /* 0x0000000707047c25 */ /* 0x000fc8000f820004 */
[----:B------:R-:W-:-:S04]  /*fa80*/  IMAD.WIDE.U32 R6, R7, UR6, RZ ;  /* 0x0000000607067c25 */ /* 0x000fc8000f8e00ff */
[----:B------:R-:W-:Y:S01]  /*fa90*/  IMAD.X R3, RZ, RZ, RZ, P1 ;  /* 0x000000ffff037224 */ /* 0x000fe200008e06ff */
[----:B------:R-:W-:Y:S01]  /*faa0*/  IADD3 RZ, P1, R7, R4, RZ ;  /* 0x0000000407ff7210 */ /* 0x000fe20007f3e0ff */
[----:B------:R-:W-:-:S04]  /*fab0*/  IMAD.MOV.U32 R2, RZ, RZ, R5 ;  /* 0x000000ffff027224 */ /* 0x000fc800078e0005 */
[----:B------:R-:W-:-:S08]  /*fac0*/  IMAD.WIDE.U32.X R2, R13, UR7, R2, P1 ;  /* 0x000000070d027c25 */ /* 0x000fd000088e0402 */
.L_x_312:
[--C-:B------:R-:W-:Y:S01]  /*fad0*/  SHF.R.U64 R6, R2, UR8, R3.reuse ;  /* 0x0000000802067c19 */ /* 0x100fe20008001203 */
[----:B------:R-:W-:Y:S01]  /*fae0*/  ULDC.64 UR6, c[0x0][0x620] ;  /* 0x0001880000067ab9 */ /* 0x000fe20000000a00 */
[----:B------:R-:W-:Y:S01]  /*faf0*/  SHF.R.U32.HI R2, RZ, UR8, R3 ;  /* 0x00000008ff027c19 */ /* 0x000fe20008011603 */
[----:B------:R-:W-:Y:S01]  /*fb00*/  IMAD.MOV.U32 R3, RZ, RZ, R16 ;  /* 0x000000ffff037224 */ /* 0x000fe200078e0010 */
[----:B------:R-:W-:Y:S01]  /*fb10*/  IADD3 R5, P1, RZ, -R6, RZ ;  /* 0x80000006ff057210 */ /* 0x000fe20007f3e0ff */
[----:B------:R-:W-:Y:S01]  /*fb20*/  ULDC UR5, c[0x0][0x150] ;  /* 0x0000540000057ab9 */ /* 0x000fe20000000800 */
[----:B-1----:R-:W-:Y:S01]  /*fb30*/  I2FP.F32.U32 R7, R12 ;  /* 0x0000000c00077245 */ /* 0x002fe20000201000 */
[----:B------:R-:W0:Y:S01]  /*fb40*/  LDC R17, c[0x0][0x144] ;  /* 0x00005100ff117b82 */ /* 0x000e220000000800 */
[----:B------:R-:W-:Y:S01]  /*fb50*/  ULDC.64 UR8, c[0x0][0x640] ;  /* 0x0001900000087ab9 */ /* 0x000fe20000000a00 */
[----:B------:R-:W-:Y:S01]  /*fb60*/  IMAD.X R2, RZ, RZ, ~R2, P1 ;  /* 0x000000ffff027224 */ /* 0x000fe200008e0e02 */
[----:B------:R-:W-:-:S03]  /*fb70*/  ISETP.NE.U32.AND P1, PT, RZ, UR8, PT ;  /* 0x00000008ff007c0c */ /* 0x000fc6000bf25070 */
[----:B------:R-:W-:Y:S01]  /*fb80*/  IMAD R4, R2, UR6, RZ ;  /* 0x0000000602047c24 */ /* 0x000fe2000f8e02ff */
[----:B------:R-:W-:Y:S01]  /*fb90*/  ISETP.NE.AND.EX P1, PT, RZ, UR9, PT, P1 ;  /* 0x00000009ff007c0c */ /* 0x000fe2000bf25310 */
[----:B------:R-:W-:Y:S01]  /*fba0*/  IMAD.MOV.U32 R2, RZ, RZ, R15 ;  /* 0x000000ffff027224 */ /* 0x000fe200078e000f */
[----:B------:R-:W1:Y:S03]  /*fbb0*/  LDC R14, c[0x0][0x148] ;  /* 0x00005200ff0e7b82 */ /* 0x000e660000000800 */
[----:B------:R-:W-:Y:S01]  /*fbc0*/  IMAD.WIDE.U32 R2, R5, UR6, R2 ;  /* 0x0000000605027c25 */ /* 0x000fe2000f8e0002 */
[----:B------:R-:W-:-:S03]  /*fbd0*/  ULDC UR6, c[0x0][0x154] ;  /* 0x0000550000067ab9 */ /* 0x000fc60000000800 */
[----:B------:R-:W-:Y:S02]  /*fbe0*/  IMAD R5, R5, UR7, R4 ;  /* 0x0000000705057c24 */ /* 0x000fe4000f8e0204 */
[----:B------:R-:W-:Y:S01]  /*fbf0*/  FMUL R4, R7, UR5 ;  /* 0x0000000507047c20 */ /* 0x000fe20008400000 */
[----:B------:R-:W-:Y:S01]  /*fc00*/  ULDC UR5, c[0x0][0x618] ;  /* 0x0001860000057ab9 */ /* 0x000fe20000000800 */
[----:B------:R-:W-:Y:S01]  /*fc10*/  ULDC UR7, c[0x0][0x608] ;  /* 0x0001820000077ab9 */ /* 0x000fe20000000800 */
[----:B------:R-:W-:-:S03]  /*fc20*/  IMAD.IADD R3, R3, 0x1, R5 ;  /* 0x0000000103037824 */ /* 0x000fc600078e0205 */
[----:B------:R-:W3:Y:S02]  /*fc30*/  F2I.U32.TRUNC.NTZ R4, R4 ;  /* 0x0000000400047305 */ /* 0x000ee4000020f000 */
[----:B------:R-:W-:Y:S02]  /*fc40*/  SHF.R.U64 R7, R2, UR5, R3 ;  /* 0x0000000502077c19 */ /* 0x000fe40008001203 */
[----:B--2---:R-:W-:-:S05]  /*fc50*/  I2FP.F32.U32 R2, R11 ;  /* 0x0000000b00027245 */ /* 0x004fca0000201000 */
[----:B------:R-:W-:Y:S01]  /*fc60*/  FMUL R5, R2, UR6 ;  /* 0x0000000602057c20 */ /* 0x000fe20008400000 */
[----:B------:R-:W-:Y:S01]  /*fc70*/  SHF.R.U32.HI R2, RZ, UR5, R3 ;  /* 0x00000005ff027c19 */ /* 0x000fe20008011603 */
[----:B------:R-:W-:Y:S02]  /*fc80*/  ULDC UR5, c[0x0][0x658] ;  /* 0x0001960000057ab9 */ /* 0x000fe40000000800 */
[----:B------:R2:W4:Y:S01]  /*fc90*/  F2I.U32.TRUNC.NTZ R18, R5 ;  /* 0x0000000500127305 */ /* 0x000522000020f000 */
[----:B------:R-:W-:Y:S01]  /*fca0*/  SHF.R.U64 R16, R7, UR7, R2 ;  /* 0x0000000707107c19 */ /* 0x000fe20008001202 */
[----:B---3--:R-:W-:Y:S01]  /*fcb0*/  IMAD.MOV R4, RZ, RZ, -R4 ;  /* 0x000000ffff047224 */ /* 0x008fe200078e0a04 */
[----:B------:R-:W-:-:S03]  /*fcc0*/  SHF.R.U32.HI R3, RZ, UR7, R2 ;  /* 0x00000007ff037c19 */ /* 0x000fc60008011602 */
[----:B0-----:R-:W-:Y:S01]  /*fcd0*/  IMAD R12, R17, R4, R12 ;  /* 0x00000004110c7224 */ /* 0x001fe200078e020c */
[--C-:B------:R-:W-:Y:S02]  /*fce0*/  SHF.R.U64 R13, R16, UR5, R3.reuse ;  /* 0x00000005100d7c19 */ /* 0x100fe40008001203 */
[----:B------:R-:W-:-:S03]  /*fcf0*/  SHF.R.U32.HI R15, RZ, UR5, R3 ;  /* 0x00000005ff0f7c19 */ /* 0x000fc60008011603 */
[----:B------:R-:W-:Y:S02]  /*fd00*/  IMAD.MOV.U32 R2, RZ, RZ, R13 ;  /* 0x000000ffff027224 */ /* 0x000fe400078e000d */
[----:B------:R-:W-:Y:S01]  /*fd10*/  IMAD.MOV.U32 R3, RZ, RZ, R15 ;  /* 0x000000ffff037224 */ /* 0x000fe200078e000f */
[----:B-12-4-:R-:W-:Y:S06]  /*fd20*/  @!P1 BRA `(.L_x_313) ;  /* 0x0000000000289947 */ /* 0x016fec0003800000 */
[----:B------:R-:W-:Y:S02]  /*fd30*/  ULDC UR5, c[0x0][0x64c] ;  /* 0x0001930000057ab9 */ /* 0x000fe40000000800 */
[----:B------:R-:W-:-:S05]  /*fd40*/  IADD3 R3, P1, R13, UR5, RZ ;  /* 0x000000050d037c10 */ /* 0x000fca000ff3e0ff */
[----:B------:R-:W-:-:S04]  /*fd50*/  IMAD.X R15, RZ, RZ, R15, P1 ;  /* 0x000000ffff0f7224 */ /* 0x000fc800008e060f */
[----:B------:R-:W-:-:S04]  /*fd60*/  IMAD.WIDE.U32 R4, R15, UR8, RZ ;  /* 0x000000080f047c25 */ /* 0x000fc8000f8e00ff */
[----:B------:R-:W-:-:S04]  /*fd70*/  IMAD.WIDE.U32 R4, P1, R3, UR9, R4 ;  /* 0x0000000903047c25 */ /* 0x000fc8000f820004 */
[----:B------:R-:W-:-:S04]  /*fd80*/  IMAD.WIDE.U32 R2, R3, UR8, RZ ;  /* 0x0000000803027c25 */ /* 0x000fc8000f8e00ff */
[----:B------:R-:W-:Y:S01]  /*fd90*/  IMAD.MOV.U32 R2, RZ, RZ, R5 ;  /* 0x000000ffff027224 */ /* 0x000fe200078e0005 */
[----:B------:R-:W-:Y:S01]  /*fda0*/  IADD3 RZ, P4, R3, R4, RZ ;  /* 0x0000000403ff7210 */ /* 0x000fe20007f9e0ff */
[----:B------:R-:W-:-:S04]  /*fdb0*/  IMAD.X R3, RZ, RZ, RZ, P1 ;  /* 0x000000ffff037224 */ /* 0x000fc800008e06ff */
[----:B------:R-:W-:-:S08]  /*fdc0*/  IMAD.WIDE.U32.X R2, R15, UR9, R2, P4 ;  /* 0x000000090f027c25 */ /* 0x000fd0000a0e0402 */
.L_x_313:
[----:B------:R-:W-:Y:S01]  /*fdd0*/  ULDC UR5, c[0x0][0x648] ;  /* 0x0001920000057ab9 */ /* 0x000fe20000000800 */
[----:B------:R-:W-:Y:S01]  /*fde0*/  IMAD.MOV R18, RZ, RZ, -R18 ;  /* 0x000000ffff127224 */ /* 0x000fe200078e0a12 */
[----:B------:R-:W-:Y:S01]  /*fdf0*/  SHF.R.U64 R3, R2, UR5, R3 ;  /* 0x0000000502037c19 */ /* 0x000fe20008001203 */
[----:B------:R-:W-:Y:S01]  /*fe00*/  ULDC UR5, c[0x0][0x638] ;  /* 0x00018e0000057ab9 */ /* 0x000fe20000000800 */
[----:B------:R-:W-:Y:S01]  /*fe10*/  LOP3.LUT R2, R16, UR21, RZ, 0xc0, !PT ;  /* 0x0000001510027c12 */ /* 0x000fe2000f8ec0ff */
[----:B------:R-:W-:Y:S01]  /*fe20*/  @P3 IMAD R12, R14, R18, R11 ;  /* 0x000000120e0c3224 */ /* 0x000fe200078e020b */
[----:B------:R-:W-:Y:S01]  /*fe30*/  ULDC UR6, c[0x0][0x610] ;  /* 0x0001840000067ab9 */ /* 0x000fe20000000800 */
[----:B------:R-:W-:Y:S02]  /*fe40*/  IMAD.MOV R4, RZ, RZ, -R3 ;  /* 0x000000ffff047224 */ /* 0x000fe400078e0a03 */
[----:B------:R-:W-:Y:S01]  /*fe50*/  IMAD R3, R3, UR22, R2 ;  /* 0x0000001603037c24 */ /* 0x000fe2000f8e0202 */
[----:B------:R-:W-:Y:S01]  /*fe60*/  LOP3.LUT R2, R7, UR4, RZ, 0xc0, !PT ;  /* 0x0000000407027c12 */ /* 0x000fe2000f8ec0ff */
[----:B------:R-:W-:Y:S01]  /*fe70*/  IMAD R13, R4, UR5, R13 ;  /* 0x00000005040d7c24 */ /* 0x000fe2000f8e020d */
[----:B------:R-:W-:Y:S01]  /*fe80*/  ULDC UR5, c[0x0][0x600] ;  /* 0x0001800000057ab9 */ /* 0x000fe20000000800 */
[----:B------:R-:W-:-:S02]  /*fe90*/  IMAD.MOV.U32 R5, RZ, RZ, 0x1 ;  /* 0x00000001ff057424 */ /* 0x000fc400078e00ff */
[----:B------:R-:W-:Y:S02]  /*fea0*/  IMAD R3, R3, UR6, R12 ;  /* 0x0000000603037c24 */ /* 0x000fe4000f8e020c */
[--C-:B------:R-:W-:Y:S01]  /*feb0*/  IMAD R4, R13, UR5, R2.reuse ;  /* 0x000000050d047c24 */ /* 0x100fe2000f8e0202 */
[----:B------:R-:W-:-:S04]  /*fec0*/  PRMT R2, R5, 0x7610, R2 ;  /* 0x0000761005027816 */ /* 0x000fc80000000002 */
[----:B------:R-:W-:Y:S02]  /*fed0*/  SEL R5, R4, R3, !P3 ;  /* 0x0000000304057207 */ /* 0x000fe40005800000 */
[----:B------:R-:W-:-:S03]  /*fee0*/  SEL R3, R3, R4, !P3 ;  /* 0x0000000403037207 */ /* 0x000fc60005800000 */
[----:B------:R1:W-:Y:S04]  /*fef0*/  STL [R1+0x84], R5 ;  /* 0x0000840501007387 */ /* 0x0003e80000100800 */
[----:B------:R1:W-:Y:S04]  /*ff00*/  STL [R1+0x70], R6 ;  /* 0x0000700601007387 */ /* 0x0003e80000100800 */
[----:B------:R1:W-:Y:S02]  /*ff10*/  STL [R1+0x80], R3 ;  /* 0x0000800301007387 */ /* 0x0003e40000100800 */
.L_x_311:
[----:B------:R-:W-:Y:S05]  /*ff20*/  BSYNC B1 ;  /* 0x0000000000017941 */ /* 0x000fea0003800000 */
.L_x_310:
[----:B------:R-:W-:-:S13]  /*ff30*/  LOP3.LUT P1, RZ, R2, 0xff, RZ, 0xc0, !PT ;  /* 0x000000ff02ff7812 */ /* 0x000fda000782c0ff */
[----:B------:R-:W-:Y:S05]  /*ff40*/  @P1 BRA `(.L_x_314) ;  /* 0xfffffff000f41947 */ /* 0x000fea000383ffff */
[----:B------:R-:W-:Y:S05]  /*ff50*/  BSYNC B0 ;  /* 0x0000000000007941 */ /* 0x000fea0003800000 */
.L_x_302:
[----:B------:R-:W-:-:S03]  /*ff60*/  UMOV UR5, 0xffffffff ;  /* 0xffffffff00057882 */ /* 0x000fc60000000000 */
[----:B------:R-:W-:Y:S05]  /*ff70*/  BRA.DIV UR5, `(.L_x_315) ;  /* 0x00000006057c7947 */ /* 0x000fea000b800000 */
[----:B------:R-:W-:-:S13]  /*ff80*/  ELECT P0, URZ, PT ;  /* 0x00000000003f782f */ /* 0x000fda0003800000 */
.L_x_332:
[----:B------:R-:W-:Y:S04]  /*ff90*/  BSSY B0, `(.L_x_316) ;  /* 0x0000035000007945 */ /* 0x000fe80003800000 */
[----:B------:R-:W-:Y:S05]  /*ffa0*/  @!P0 BRA `(.L_x_317) ;  /* 0x0000000000cc8947 */ /* 0x000fea0003800000 */
[----:B------:R-:W-:-:S04]  /*ffb0*/  ULOP3.LUT UR5, UR15, 0x2, URZ, 0xfc, !UPT ;  /* 0x000000020f057892 */ /* 0x000fc8000f8efc3f */
[----:B------:R-:W-:-:S06]  /*ffc0*/  UISETP.NE.AND UP0, UPT, UR5, 0x3, UPT ;  /* 0x000000030500788c */ /* 0x000fcc000bf05270 */
[----:B------:R-:W-:-:S13]  /*ffd0*/  PLOP3.LUT P0, PT, PT, PT, UP0, 0x80, 0x0 ;  /* 0x000000000000781c */ /* 0x000fda0003f0f008 */
[----:B------:R-:W-:Y:S05]  /*ffe0*/  @!P0 BRA `(.L_x_318) ;  /* 0x0000000000048947 */ /* 0x000fea0003800000 */
[----:B------:R-:W-:Y:S01]  /*fff0*/  BPT.TRAP 0x1 ;  /* 0x000000040000795c */ /* 0x000fe20000300000 */
.L_x_318:
[----:B01----:R-:W0:Y:S01]  /*10000*/  S2R R3, SR_CgaCtaId ;  /* 0x0000000000037919 */ /* 0x003e220000008800 */
[----:B------:R-:W-:Y:S02]  /*10010*/  MOV R2, 0x400 ;  /* 0x0000040000027802 */ /* 0x000fe40000000f00 */
[----:B------:R-:W-:Y:S02]  /*10020*/  SHF.L.U32 R4, R0, 0x1f, RZ ;  /* 0x0000001f00047819 */ /* 0x000fe400000006ff */
[----:B0-----:R-:W-:-:S05]  /*10030*/  LEA R2, R3, R2, 0x18 ;  /* 0x0000000203027211 */ /* 0x001fca00078ec0ff */
[----:B------:R-:W-:-:S04]  /*10040*/  VIADD R2, R2, 0x28 ;  /* 0x0000002802027836 */ /* 0x000fc80000000000 */
[C---:B------:R-:W-:Y:S02]  /*10050*/  IMAD R7, R9.reuse, 0x8, R2 ;  /* 0x0000000809077824 */ /* 0x040fe400078e0202 */
[----:B------:R-:W-:Y:S02]  /*10060*/  VIADD R9, R9, 0x1 ;  /* 0x0000000109097836 */ /* 0x000fe40000000000 */
[----:B------:R-:W0:Y:S03]  /*10070*/  SYNCS.PHASECHK.TRANS64.TRYWAIT P0, [R7+URZ], R4 ;  /* 0x00000004070075a7 */ /* 0x000e26000800017f */
[----:B------:R-:W-:-:S04]  /*10080*/  ISETP.NE.AND P1, PT, R9, 0x5, PT ;  /* 0x000000050900780c */ /* 0x000fc80003f25270 */
[----:B------:R-:W-:Y:S02]  /*10090*/  SEL R3, RZ, 0x1, P1 ;  /* 0x00000001ff037807 */ /* 0x000fe40000800000 */
[----:B------:R-:W-:Y:S02]  /*100a0*/  SEL R9, R9, RZ, P1 ;  /* 0x000000ff09097207 */ /* 0x000fe40000800000 */
[----:B------:R-:W-:-:S03]  /*100b0*/  LOP3.LUT R6, R0, R3, RZ, 0x3c, !PT ;  /* 0x0000000300067212 */ /* 0x000fc600078e3cff */
[----:B------:R-:W-:Y:S01]  /*100c0*/  IMAD R8, R9, 0x8, R2 ;  /* 0x0000000809087824 */ /* 0x000fe200078e0202 */
[----:B------:R-:W-:Y:S01]  /*100d0*/  SHF.L.U32 R5, R6, 0x1f, RZ ;  /* 0x0000001f06057819 */ /* 0x000fe200000006ff */
[----:B0-----:R-:W-:Y:S06]  /*100e0*/  @!P0 BRA `(.L_x_319) ;  /* 0x0000000400448947 */ /* 0x001fec0003800000 */
.L_x_333:
[----:B------:R-:W1:Y:S01]  /*100f0*/  SYNCS.PHASECHK.TRANS64.TRYWAIT P0, [R8+URZ], R5 ;  /* 0x00000005080075a7 */ /* 0x000e62000800017f */
[----:B------:R-:W-:-:S05]  /*10100*/  VIADD R0, R9, 0x1 ;  /* 0x0000000109007836 */ /* 0x000fca0000000000 */
[----:B------:R-:W-:-:S04]  /*10110*/  ISETP.NE.AND P1, PT, R0, 0x5, PT ;  /* 0x000000050000780c */ /* 0x000fc80003f25270 */
[----:B------:R-:W-:Y:S02]  /*10120*/  SEL R3, RZ, 0x1, P1 ;  /* 0x00000001ff037807 */ /* 0x000fe40000800000 */
[----:B0-----:R-:W-:Y:S02]  /*10130*/  SEL R7, R0, RZ, P1 ;  /* 0x000000ff00077207 */ /* 0x001fe40000800000 */
[----:B------:R-:W-:-:S03]  /*10140*/  LOP3.LUT R6, R6, R3, RZ, 0x3c, !PT ;  /* 0x0000000306067212 */ /* 0x000fc600078e3cff */
[----:B------:R-:W-:Y:S01]  /*10150*/  IMAD R9, R7, 0x8, R2 ;  /* 0x0000000807097824 */ /* 0x000fe200078e0202 */
[----:B------:R-:W-:Y:S01]  /*10160*/  SHF.L.U32 R4, R6, 0x1f, RZ ;  /* 0x0000001f06047819 */ /* 0x000fe200000006ff */
[----:B-1----:R-:W-:Y:S06]  /*10170*/  @!P0 BRA `(.L_x_320) ;  /* 0x0000000400348947 */ /* 0x002fec0003800000 */
.L_x_334:
[----:B------:R-:W1:Y:S01]  /*10180*/  SYNCS.PHASECHK.TRANS64.TRYWAIT P0, [R9+URZ], R4 ;  /* 0x00000004090075a7 */ /* 0x000e62000800017f */
[----:B------:R-:W-:-:S05]  /*10190*/  VIADD R0, R7, 0x1 ;  /* 0x0000000107007836 */ /* 0x000fca0000000000 */
[----:B------:R-:W-:-:S04]  /*101a0*/  ISETP.NE.AND P1, PT, R0, 0x5, PT ;  /* 0x000000050000780c */ /* 0x000fc80003f25270 */
[----:B------:R-:W-:Y:S02]  /*101b0*/  SEL R3, RZ, 0x1, P1 ;  /* 0x00000001ff037807 */ /* 0x000fe40000800000 */
[----:B------:R-:W-:Y:S02]  /*101c0*/  SEL R7, R0, RZ, P1 ;  /* 0x000000ff00077207 */ /* 0x000fe40000800000 */
[----:B------:R-:W-:-:S03]  /*101d0*/  LOP3.LUT R11, R6, R3, RZ, 0x3c, !PT ;  /* 0x00000003060b7212 */ /* 0x000fc600078e3cff */
[----:B------:R-:W-:Y:S01]  /*101e0*/  IMAD R6, R7, 0x8, R2 ;  /* 0x0000000807067824 */ /* 0x000fe200078e0202 */
[----:B0-----:R-:W-:Y:S01]  /*101f0*/  SHF.L.U32 R5, R11, 0x1f, RZ ;  /* 0x0000001f0b057819 */ /* 0x001fe200000006ff */
[----:B-1----:R-:W-:Y:S06]  /*10200*/  @!P0 BRA `(.L_x_321) ;  /* 0x0000000400248947 */ /* 0x002fec0003800000 */
.L_x_335:
[----:B------:R-:W1:Y:S01]  /*10210*/  SYNCS.PHASECHK.TRANS64.TRYWAIT P0, [R6+URZ], R5 ;  /* 0x00000005060075a7 */ /* 0x000e62000800017f */
[----:B------:R-:W-:-:S05]  /*10220*/  VIADD R0, R7, 0x1 ;  /* 0x0000000107007836 */ /* 0x000fca0000000000 */
[----:B------:R-:W-:-:S04]  /*10230*/  ISETP.NE.AND P1, PT, R0, 0x5, PT ;  /* 0x000000050000780c */ /* 0x000fc80003f25270 */
[----:B0-----:R-:W-:Y:S02]  /*10240*/  SEL R4, RZ, 0x1, P1 ;  /* 0x00000001ff047807 */ /* 0x001fe40000800000 */
[----:B------:R-:W-:Y:S02]  /*10250*/  SEL R3, R0, RZ, P1 ;  /* 0x000000ff00037207 */ /* 0x000fe40000800000 */
[----:B------:R-:W-:Y:S01]  /*10260*/  LOP3.LUT R0, R11, R4, RZ, 0x3c, !PT ;  /* 0x000000040b007212 */ /* 0x000fe200078e3cff */
[----:B-1----:R-:W-:Y:S06]  /*10270*/  @!P0 BRA `(.L_x_322) ;  /* 0x00000004001c8947 */ /* 0x002fec0003800000 */
.L_x_336:
[----:B------:R-:W-:Y:S01]  /*10280*/  IMAD R3, R3, 0x8, R2 ;  /* 0x0000000803037824 */ /* 0x000fe200078e0202 */
[----:B------:R-:W-:-:S07]  /*10290*/  SHF.L.U32 R0, R0, 0x1f, RZ ;  /* 0x0000001f00007819 */ /* 0x000fce00000006ff */
.L_x_323:
[----:B-1----:R1:W2:Y:S02]  /*102a0*/  SYNCS.PHASECHK.TRANS64.TRYWAIT P0, [R3+URZ], R0 ;  /* 0x00000000030075a7 */ /* 0x0022a4000800017f */
[----:B--2---:R-:W-:Y:S05]  /*102b0*/  @!P0 NANOSLEEP.SYNCS 0x989680 ;  /* 0x009896800000895d */ /* 0x004fea0003900000 */
[----:B------:R-:W2:Y:S02]  /*102c0*/  @!P0 SYNCS.PHASECHK.TRANS64 P0, [R3+URZ], R0 ;  /* 0x00000000030085a7 */ /* 0x000ea4000800007f */
[----:B--2---:R-:W-:Y:S05]  /*102d0*/  @!P0 BRA `(.L_x_323) ;  /* 0xfffffffc00f08947 */ /* 0x004fea000383ffff */
.L_x_317:
[----:B------:R-:W-:Y:S05]  /*102e0*/  BSYNC B0 ;  /* 0x0000000000007941 */ /* 0x000fea0003800000 */
.L_x_316:
[----:B------:R-:W-:Y:S05]  /*102f0*/  EXIT ;  /* 0x000000000000794d */ /* 0x000fea0003800000 */
.L_x_19:
[----:B--2---:R-:W-:-:S04]  /*10300*/  IMAD.U32 R3, RZ, RZ, UR18 ;  /* 0x00000012ff037e24 */ /* 0x004fc8000f8e00ff */
[----:B------:R2:W3:Y:S03]  /*10310*/  SYNCS.PHASECHK.TRANS64.TRYWAIT P1, [R3+URZ+-0x8], R0 ;  /* 0xfffff800030075a7 */ /* 0x0004e6000802017f */
[----:B---3--:R-:W-:Y:S05]  /*10320*/  @!P1 NANOSLEEP.SYNCS 0x989680 ;  /* 0x009896800000995d */ /* 0x008fea0003900000 */
[----:B------:R-:W3:Y:S02]  /*10330*/  @!P1 SYNCS.PHASECHK.TRANS64 P1, [R3+URZ+-0x8], R0 ;  /* 0xfffff800030095a7 */ /* 0x000ee4000802007f */
[----:B---3--:R-:W-:Y:S05]  /*10340*/  @!P1 BRA `(.L_x_19) ;  /* 0xfffffffc00ec9947 */ /* 0x008fea000383ffff */
[----:B------:R-:W-:Y:S05]  /*10350*/  BRA `(.L_x_324) ;  /* 0xffffff1400207947 */ /* 0x000fea000383ffff */
.L_x_24:
[----:B-1----:R-:W-:-:S04]  /*10360*/  IMAD.U32 R3, RZ, RZ, UR6 ;  /* 0x00000006ff037e24 */ /* 0x002fc8000f8e00ff */
[----:B------:R1:W2:Y:S03]  /*10370*/  SYNCS.PHASECHK.TRANS64.TRYWAIT P1, [R3+URZ], R0 ;  /* 0x00000000030075a7 */ /* 0x0002a6000802017f */
[----:B--2---:R-:W-:Y:S05]  /*10380*/  @!P1 NANOSLEEP.SYNCS 0x989680 ;  /* 0x009896800000995d */ /* 0x004fea0003900000 */
[----:B------:R-:W2:Y:S02]  /*10390*/  @!P1 SYNCS.PHASECHK.TRANS64 P1, [R3+URZ], R0 ;  /* 0x00000000030095a7 */ /* 0x000ea4000802007f */
[----:B--2---:R-:W-:Y:S05]  /*103a0*/  @!P1 BRA `(.L_x_24) ;  /* 0xfffffffc00ec9947 */ /* 0x004fea000383ffff */
[----:B------:R-:W-:Y:S05]  /*103b0*/  BRA `(.L_x_23) ;  /* 0xffffff1c00887947 */ /* 0x000fea000383ffff */
.L_x_30:
[----:B-----5:R2:W-:Y:S02]  /*103c0*/  STL [R1+0x9c], R0 ;  /* 0x00009c0001007387 */ /* 0x0205e40000100800 */
[----:B--2---:R-:W-:-:S04]  /*103d0*/  IMAD.U32 R0, RZ, RZ, UR9 ;  /* 0x00000009ff007e24 */ /* 0x004fc8000f8e00ff */
[----:B------:R2:W3:Y:S03]  /*103e0*/  SYNCS.PHASECHK.TRANS64.TRYWAIT P1, [R0+URZ], R229 ;  /* 0x000000e5000075a7 */ /* 0x0004e6000802017f */
[----:B---3--:R-:W-:Y:S05]  /*103f0*/  @!P1 NANOSLEEP.SYNCS 0x989680 ;  /* 0x009896800000995d */ /* 0x008fea0003900000 */
[----:B------:R2:W3:Y:S02]  /*10400*/  @!P1 SYNCS.PHASECHK.TRANS64 P1, [R0+URZ], R229 ;  /* 0x000000e5000095a7 */ /* 0x0004e4000802007f */
[----:B--2---:R2:W5:Y:S02]  /*10410*/  LDL.LU R0, [R1+0x9c] ;  /* 0x00009c0001007983 */ /* 0x0045640000300800 */
[----:B--23--:R-:W-:Y:S05]  /*10420*/  @!P1 BRA `(.L_x_30) ;  /* 0xfffffffc00e49947 */ /* 0x00cfea000383ffff */
[----:B------:R-:W-:Y:S05]  /*10430*/  BRA `(.L_x_29) ;  /* 0xffffff3000207947 */ /* 0x000fea000383ffff */
.L_x_38:
[----:B-1----:R-:W-:-:S04]  /*10440*/  IMAD.U32 R25, RZ, RZ, UR18 ;  /* 0x00000012ff197e24 */ /* 0x002fc8000f8e00ff */
[----:B------:R1:W3:Y:S03]  /*10450*/  SYNCS.PHASECHK.TRANS64.TRYWAIT P1, [R25+URZ+0x8], R24 ;  /* 0x00000818190075a7 */ /* 0x0002e6000802017f */
[----:B---3--:R-:W-:Y:S05]  /*10460*/  @!P1 NANOSLEEP.SYNCS 0x989680 ;  /* 0x009896800000995d */ /* 0x008fea0003900000 */
[----:B------:R-:W3:Y:S02]  /*10470*/  @!P1 SYNCS.PHASECHK.TRANS64 P1, [R25+URZ+0x8], R24 ;  /* 0x00000818190095a7 */ /* 0x000ee4000802007f */
[----:B---3--:R-:W-:Y:S05]  /*10480*/  @!P1 BRA `(.L_x_38) ;  /* 0xfffffffc00ec9947 */ /* 0x008fea000383ffff */
[----:B------:R-:W-:Y:S05]  /*10490*/  BRA `(.L_x_325) ;  /* 0xffffff5400287947 */ /* 0x000fea000383ffff */
.L_x_303:
[----:B------:R-:W-:Y:S01]  /*104a0*/  BSSY B1, `(.L_x_326) ;  /* 0x0000006000017945 */ /* 0x000fe20003800000 */
[----:B------:R-:W-:-:S07]  /*104b0*/  IMAD.MOV.U32 R2, RZ, RZ, -0x1 ;  /* 0xffffffffff027424 */ /* 0x000fce00078e00ff */
[----:B------:R-:W-:Y:S05]  /*104c0*/  WARPSYNC.COLLECTIVE R2, `(.L_x_327) ;  /* 0x00000000020c7348 */ /* 0x000fea0003c00000 */
[----:B------:R-:W-:Y:S02]  /*104d0*/  ELECT P1, UR62, PT ;  /* 0x00000000003e782f */ /* 0x000fe40003820000 */
[----:B------:R-:W-:Y:S01]  /*104e0*/  MOV R2, UR62 ;  /* 0x0000003e00027c02 */ /* 0x000fe20008000f00 */
[----:B------:R-:W-:Y:S10]  /*104f0*/  ENDCOLLECTIVE ;  /* 0x000000000000791b */ /* 0x000ff40003800000 */
.L_x_327:
[----:B------:R-:W-:Y:S05]  /*10500*/  BSYNC B1 ;  /* 0x0000000000017941 */ /* 0x000fea0003800000 */
.L_x_326:
[----:B------:R-:W-:Y:S05]  /*10510*/  BRA `(.L_x_328) ;  /* 0xffffffec008c7947 */ /* 0x000fea000383ffff */
.L_x_306:
[----:B-1----:R1:W2:Y:S02]  /*10520*/  SYNCS.PHASECHK.TRANS64.TRYWAIT P1, [R11+URZ+0x28], R4 ;  /* 0x000028040b0075a7 */ /* 0x0022a4000802017f */
[----:B--2---:R-:W-:Y:S05]  /*10530*/  @!P1 NANOSLEEP.SYNCS 0x989680 ;  /* 0x009896800000995d */ /* 0x004fea0003900000 */
[----:B------:R-:W2:Y:S02]  /*10540*/  @!P1 SYNCS.PHASECHK.TRANS64 P1, [R11+URZ+0x28], R4 ;  /* 0x000028040b0095a7 */ /* 0x000ea4000802007f */
[----:B--2---:R-:W-:Y:S05]  /*10550*/  @!P1 BRA `(.L_x_306) ;  /* 0xfffffffc00f09947 */ /* 0x004fea000383ffff */
[----:B------:R-:W-:Y:S05]  /*10560*/  BRA `(.L_x_329) ;  /* 0xffffffec00d07947 */ /* 0x000fea000383ffff */
.L_x_315:
[----:B------:R-:W-:Y:S01]  /*10570*/  BSSY B0, `(.L_x_330) ;  /* 0x0000006000007945 */ /* 0x000fe20003800000 */
[----:B------:R-:W-:-:S07]  /*10580*/  IMAD.MOV.U32 R2, RZ, RZ, -0x1 ;  /* 0xffffffffff027424 */ /* 0x000fce00078e00ff */
[----:B01----:R-:W-:Y:S05]  /*10590*/  WARPSYNC.COLLECTIVE R2, `(.L_x_331) ;  /* 0x00000000020c7348 */ /* 0x003fea0003c00000 */
[----:B------:R-:W-:Y:S02]  /*105a0*/  ELECT P1, UR62, PT ;  /* 0x00000000003e782f */ /* 0x000fe40003820000 */
[----:B------:R-:W-:Y:S01]  /*105b0*/  MOV R2, UR62 ;  /* 0x0000003e00027c02 */ /* 0x000fe20008000f00 */
[----:B01----:R-:W-:Y:S10]  /*105c0*/  ENDCOLLECTIVE ;  /* 0x000000000000791b */ /* 0x003ff40003800000 */
.L_x_331:
[----:B------:R-:W-:Y:S05]  /*105d0*/  BSYNC B0 ;  /* 0x0000000000007941 */ /* 0x000fea0003800000 */
.L_x_330:
[----:B------:R-:W-:Y:S01]  /*105e0*/  PLOP3.LUT P0, PT, P1, PT, PT, 0x80, 0x0 ;  /* 0x000000000000781c */ /* 0x000fe20000f0f070 */
[----:B------:R-:W-:-:S12]  /*105f0*/  BRA `(.L_x_332) ;  /* 0xfffffff800647947 */ /* 0x000fd8000383ffff */
.L_x_319:
[----:B0-----:R0:W1:Y:S02]  /*10600*/  SYNCS.PHASECHK.TRANS64.TRYWAIT P0, [R7+URZ], R4 ;  /* 0x00000004070075a7 */ /* 0x001064000800017f */
[----:B-1----:R-:W-:Y:S05]  /*10610*/  @!P0 NANOSLEEP.SYNCS 0x989680 ;  /* 0x009896800000895d */ /* 0x002fea0003900000 */
[----:B------:R-:W1:Y:S02]  /*10620*/  @!P0 SYNCS.PHASECHK.TRANS64 P0, [R7+URZ], R4 ;  /* 0x00000004070085a7 */ /* 0x000e64000800007f */
[----:B-1----:R-:W-:Y:S05]  /*10630*/  @!P0 BRA `(.L_x_319) ;  /* 0xfffffffc00f08947 */ /* 0x002fea000383ffff */
[----:B------:R-:W-:Y:S05]  /*10640*/  BRA `(.L_x_333) ;  /* 0xfffffff800a87947 */ /* 0x000fea000383ffff */
.L_x_320:
[----:B0-----:R0:W1:Y:S02]  /*10650*/  SYNCS.PHASECHK.TRANS64.TRYWAIT P0, [R8+URZ], R5 ;  /* 0x00000005080075a7 */ /* 0x001064000800017f */
[----:B-1----:R-:W-:Y:S05]  /*10660*/  @!P0 NANOSLEEP.SYNCS 0x989680 ;  /* 0x009896800000895d */ /* 0x002fea0003900000 */
[----:B------:R-:W1:Y:S02]  /*10670*/  @!P0 SYNCS.PHASECHK.TRANS64 P0, [R8+URZ], R5 ;  /* 0x00000005080085a7 */ /* 0x000e64000800007f */
[----:B-1----:R-:W-:Y:S05]  /*10680*/  @!P0 BRA `(.L_x_320) ;  /* 0xfffffffc00f08947 */ /* 0x002fea000383ffff */
[----:B------:R-:W-:Y:S05]  /*10690*/  BRA `(.L_x_334) ;  /* 0xfffffff800b87947 */ /* 0x000fea000383ffff */
.L_x_321:
[----:B0-----:R0:W1:Y:S02]  /*106a0*/  SYNCS.PHASECHK.TRANS64.TRYWAIT P0, [R9+URZ], R4 ;  /* 0x00000004090075a7 */ /* 0x001064000800017f */
[----:B-1----:R-:W-:Y:S05]  /*106b0*/  @!P0 NANOSLEEP.SYNCS 0x989680 ;  /* 0x009896800000895d */ /* 0x002fea0003900000 */
[----:B------:R-:W1:Y:S02]  /*106c0*/  @!P0 SYNCS.PHASECHK.TRANS64 P0, [R9+URZ], R4 ;  /* 0x00000004090085a7 */ /* 0x000e64000800007f */
[----:B-1----:R-:W-:Y:S05]  /*106d0*/  @!P0 BRA `(.L_x_321) ;  /* 0xfffffffc00f08947 */ /* 0x002fea000383ffff */
[----:B------:R-:W-:Y:S05]  /*106e0*/  BRA `(.L_x_335) ;  /* 0xfffffff800c87947 */ /* 0x000fea000383ffff */
.L_x_322:
[----:B0-----:R0:W1:Y:S02]  /*106f0*/  SYNCS.PHASECHK.TRANS64.TRYWAIT P0, [R6+URZ], R5 ;  /* 0x00000005060075a7 */ /* 0x001064000800017f */
[----:B-1----:R-:W-:Y:S05]  /*10700*/  @!P0 NANOSLEEP.SYNCS 0x989680 ;  /* 0x009896800000895d */ /* 0x002fea0003900000 */
[----:B------:R-:W1:Y:S02]  /*10710*/  @!P0 SYNCS.PHASECHK.TRANS64 P0, [R6+URZ], R5 ;  /* 0x00000005060085a7 */ /* 0x000e64000800007f */
[----:B-1----:R-:W-:Y:S05]  /*10720*/  @!P0 BRA `(.L_x_322) ;  /* 0xfffffffc00f08947 */ /* 0x002fea000383ffff */
[----:B------:R-:W-:Y:S05]  /*10730*/  BRA `(.L_x_336) ;  /* 0xfffffff800d07947 */ /* 0x000fea000383ffff */
.L_x_337:
[----:B------:R-:W-:-:S00]  /*10740*/  BRA `(.L_x_337) ;  /* 0xfffffffc00fc7947 */ /* 0x000fc0000383ffff */
[----:B------:R-:W-:-:S00]  /*10750*/  NOP ;  /* 0x0000000000007918 */ /* 0x000fc00000000000 */
        /* <DEDUP_REMOVED lines=10> */
.L_x_338:


//--------------------- .nv.shared._ZN7cutlass13device_kernelINS_4gemm6kernel13GemmUniversalIN4cute5tupleIJiiiiEEENS1_10collective13CollectiveMmaINS1_37MainloopSm90TmaGmmaWarpSpecializedFP8ILi5ENS5_IJNS4_1CILi1EEENSA_ILi2EEESB_EEENS1_32KernelTmaWarpSpecializedPingpongEEENS5_IJNSA_ILi64EEENSA_ILi256EEENSA_ILi128EEEEEENS_12float_e5m2_tENS5_IJlSB_lEEESK_SL_NS4_8TiledMMAINS4_8MMA_AtomIJNS4_4SM904GMMA31MMA_64x256x32_F32E5M2E5M2_SS_TNILNSP_7ScaleInE1ELSR_1EEEEEENS4_6LayoutINS5_IJSB_SB_SB_EEENS5_IJNSA_ILi0EEESW_SW_EEEEENS5_IJNS4_10UnderscoreESZ_SZ_EEEEENS4_23SM90_TMA_LOAD_MULTICASTENS4_14ComposedLayoutINS4_7SwizzleILi3ELi4ELi3EEENS4_18smem_ptr_flag_bitsILi8EEENSU_INS5_IJNSA_ILi8EEESI_EEENS5_IJSI_SB_EEEEEEEvNS4_8identityENS4_13SM90_TMA_LOADES1C_vS1D_EENS_8epilogue10collective6detail29Sm90TmaWarpSpecializedAdapterINS1H_15DefaultEpilogueISK_SL_SL_NS1G_6thread17LinearCombinationISK_Li1EffLNS1L_9ScaleType4KindE0ELNS_15FloatRoundStyleE2ESK_EENS1_15EpilogueDefaultEEEEEvvEEEEvNT_6ParamsE --------------------------
	.section	.nv.shared._ZN7cutlass13device_kernelINS_4gemm6kernel13GemmUniversalIN4cute5tupleIJiiiiEEENS1_10collective13CollectiveMmaINS1_37MainloopSm90TmaGmmaWarpSpecializedFP8ILi5ENS5_IJNS4_1CILi1EEENSA_ILi2EEESB_EEENS1_32KernelTmaWarpSpecializedPingpongEEENS5_IJNSA_ILi64EEENSA_ILi256EEENSA_ILi128EEEEEENS_12float_e5m2_tENS5_IJlSB_lEEESK_SL_NS4_8TiledMMAINS4_8MMA_AtomIJNS4_4SM904GMMA31MMA_64x256x32_F32E5M2E5M2_SS_TNILNSP_7ScaleInE1ELSR_1EEEEEENS4_6LayoutINS5_IJSB_SB_SB_EEENS5_IJNSA_ILi0EEESW_SW_EEEEENS5_IJNS4_10UnderscoreESZ_SZ_EEEEENS4_23SM90_TMA_LOAD_MULTICASTENS4_14ComposedLayoutINS4_7SwizzleILi3ELi4ELi3EEENS4_18smem_ptr_flag_bitsILi8EEENSU_INS5_IJNSA_ILi8EEESI_EEENS5_IJSI_SB_EEEEEEEvNS4_8identityENS4_13SM90_TMA_LOADES1C_vS1D_EENS_8epilogue10collective6detail29Sm90TmaWarpSpecializedAdapterINS1H_15DefaultEpilogueISK_SL_SL_NS1G_6thread17LinearCombinationISK_Li1EffLNS1L_9ScaleType4KindE0ELNS_15FloatRoundStyleE2ESK_EENS1_15EpilogueDefaultEEEEEvvEEEEvNT_6ParamsE,"aw",@nobits
	.sectionflags	@""
	.align	16
	.zero		1024


//--------------------- .nv.shared.reserved.0     --------------------------
	.section	.nv.shared.reserved.0,"aw",@nobits
	.weak		__nv_reservedSMEM_offset_0_alias
	.size		__nv_reservedSMEM_offset_0_alias, 0, 0
	.other		__nv_reservedSMEM_offset_0_alias,@"STO_CUDA_RESERVED_SHARED STV_DEFAULT"
__nv_reservedSMEM_offset_0_alias:
	.zero		0


//--------------------- .nv.global                --------------------------
	.section	.nv.global,"aw",@nobits
.nv.global:
	.type		_ZN40_INTERNAL_3da91c61_4_k_cu_0abce718_252044cute1_E,@object
	.size		_ZN40_INTERNAL_3da91c61_4_k_cu_0abce718_252044cute1_E,(_ZN40_INTERNAL_3da91c61_4_k_cu_0abce718_252044cuda3std3__45__cpo6cbeginE - _ZN40_INTERNAL_3da91c61_4_k_cu_0abce718_252044cute1_E)
_ZN40_INTERNAL_3da91c61_4_k_cu_0abce718_252044cute1_E:
	.zero		1
	.type		_ZN40_INTERNAL_3da91c61_4_k_cu_0abce718_252044cuda3std3__45__cpo6cbeginE,@object
	.size		_ZN40_INTERNAL_3da91c61_4_k_cu_0abce718_252044cuda3std3__45__cpo6cbeginE,(_ZN40_INTERNAL_3da91c61_4_k_cu_0abce718_252044cuda3std3__48in_placeE - _ZN40_INTERNAL_3da91c61_4_k_cu_0abce718_252044cuda3std3__45__cpo6cbeginE)
_ZN40_INTERNAL_3da91c61_4_k_cu_0abce718_252044cuda3std3__45__cpo6cbeginE:
	.zero		1
	.type		_ZN40_INTERNAL_3da91c61_4_k_cu_0abce718_252044cuda3std3__48in_placeE,@object
	.size		_ZN40_INTERNAL_3da91c61_4_k_cu_0abce718_252044cuda3std3__48in_placeE,(_ZN40_INTERNAL_3da91c61_4_k_cu_0abce718_252044cuda3std6ranges3__45__cpo9iter_moveE - _ZN40_INTERNAL_3da91c61_4_k_cu_0abce718_252044cuda3std3__48in_placeE)
_ZN40_INTERNAL_3da91c61_4_k_cu_0abce718_252044cuda3std3__48in_placeE:
	.zero		1
	.type		_ZN40_INTERNAL_3da91c61_4_k_cu_0abce718_252044cuda3std6ranges3__45__cpo9iter_moveE,@object
	.size		_ZN40_INTERNAL_3da91c61_4_k_cu_0abce718_252044cuda3std6ranges3__45__cpo9iter_moveE,(_ZN40_INTERNAL_3da91c61_4_k_cu_0abce718_252044cuda3std3__45__cpo5beginE - _ZN40_INTERNAL_3da91c61_4_k_cu_0abce718_252044cuda3std6ranges3__45__cpo9iter_moveE)
_ZN40_INTERNAL_3da91c61_4_k_cu_0abce718_252044cuda3std6ranges3__45__cpo9iter_moveE:
	.zero		1
	.type		_ZN40_INTERNAL_3da91c61_4_k_cu_0abce718_252044cuda3std3__45__cpo5beginE,@object
	.size		_ZN40_INTERNAL_3da91c61_4_k_cu_0abce718_252044cuda3std3__45__cpo5beginE,(_ZN40_INTERNAL_3da91c61_4_k_cu_0abce718_252044cuda3std3__442_GLOBAL__N__3da91c61_4_k_cu_0abce718_252046ignoreE - _ZN40_INTERNAL_3da91c61_4_k_cu_0abce718_252044cuda3std3__45__cpo5beginE)
_ZN40_INTERNAL_3da91c61_4_k_cu_0abce718_252044cuda3std3__45__cpo5beginE:
	.zero		1
	.type		_ZN40_INTERNAL_3da91c61_4_k_cu_0abce718_252044cuda3std3__442_GLOBAL__N__3da91c61_4_k_cu_0abce718_252046ignoreE,@object
	.size		_ZN40_INTERNAL_3da91c61_4_k_cu_0abce718_252044cuda3std3__442_GLOBAL__N__3da91c61_4_k_cu_0abce718_252046ignoreE,(_ZN40_INTERNAL_3da91c61_4_k_cu_0abce718_252044cute7productE - _ZN40_INTERNAL_3da91c61_4_k_cu_0abce718_252044cuda3std3__442_GLOBAL__N__3da91c61_4_k_cu_0abce718_252046ignoreE)
_ZN40_INTERNAL_3da91c61_4_k_cu_0abce718_252044cuda3std3__442_GLOBAL__N__3da91c61_4_k_cu_0abce718_252046ignoreE:
	.zero		1
	.type		_ZN40_INTERNAL_3da91c61_4_k_cu_0abce718_252044cute7productE,@object
	.size		_ZN40_INTERNAL_3da91c61_4_k_cu_0abce718_252044cute7productE,(_ZN40_INTERNAL_3da91c61_4_k_cu_0abce718_252044cuda3std3__45__cpo3endE - _ZN40_INTERNAL_3da91c61_4_k_cu_0abce718_252044cute7productE)
_ZN40_INTERNAL_3da91c61_4_k_cu_0abce718_252044cute7productE:
	.zero		1
	.type		_ZN40_INTERNAL_3da91c61_4_k_cu_0abce718_252044cuda3std3__45__cpo3endE,@object
	.size		_ZN40_INTERNAL_3da91c61_4_k_cu_0abce718_252044cuda3std3__45__cpo3endE,(_ZN40_INTERNAL_3da91c61_4_k_cu_0abce718_252044cuda3std3__419piecewise_constructE - _ZN40_INTERNAL_3da91c61_4_k_cu_0abce718_252044cuda3std3__45__cpo3endE)
_ZN40_INTERNAL_3da91c61_4_k_cu_0abce718_252044cuda3std3__45__cpo3endE:
	.zero		1
	.type		_ZN40_INTERNAL_3da91c61_4_k_cu_0abce718_252044cuda3std3__419piecewise_constructE,@object
	.size		_ZN40_INTERNAL_3da91c61_4_k_cu_0abce718_252044cuda3std3__419piecewise_constructE,(_ZN40_INTERNAL_3da91c61_4_k_cu_0abce718_252044cuda3std3__45__cpo4cendE - _ZN40_INTERNAL_3da91c61_4_k_cu_0abce718_252044cuda3std3__419piecewise_constructE)
_ZN40_INTERNAL_3da91c61_4_k_cu_0abce718_252044cuda3std3__419piecewise_constructE:
	.zero		1
	.type		_ZN40_INTERNAL_3da91c61_4_k_cu_0abce718_252044cuda3std3__45__cpo4cendE,@object
	.size		_ZN40_INTERNAL_3da91c61_4_k_cu_0abce718_252044cuda3std3__45__cpo4cendE,(_ZN40_INTERNAL_3da91c61_4_k_cu_0abce718_252044cuda3std6ranges3__45__cpo4swapE - _ZN40_INTERNAL_3da91c61_4_k_cu_0abce718_252044cuda3std3__45__cpo4cendE)
_ZN40_INTERNAL_3da91c61_4_k_cu_0abce718_252044cuda3std3__45__cpo4cendE:
	.zero		1
	.type		_ZN40_INTERNAL_3da91c61_4_k_cu_0abce718_252044cuda3std6ranges3__45__cpo4swapE,@object
	.size		_ZN40_INTERNAL_3da91c61_4_k_cu_0abce718_252044cuda3std6ranges3__45__cpo4swapE,(.L_7 - _ZN40_INTERNAL_3da91c61_4_k_cu_0abce718_252044cuda3std6ranges3__45__cpo4swapE)
_ZN40_INTERNAL_3da91c61_4_k_cu_0abce718_252044cuda3std6ranges3__45__cpo4swapE:
	.zero		1
.L_7:


//--------------------- .nv.constant0._ZN7cutlass13device_kernelINS_4gemm6kernel13GemmUniversalIN4cute5tupleIJiiiiEEENS1_10collective13CollectiveMmaINS1_37MainloopSm90TmaGmmaWarpSpecializedFP8ILi5ENS5_IJNS4_1CILi1EEENSA_ILi2EEESB_EEENS1_32KernelTmaWarpSpecializedPingpongEEENS5_IJNSA_ILi64EEENSA_ILi256EEENSA_ILi128EEEEEENS_12float_e5m2_tENS5_IJlSB_lEEESK_SL_NS4_8TiledMMAINS4_8MMA_AtomIJNS4_4SM904GMMA31MMA_64x256x32_F32E5M2E5M2_SS_TNILNSP_7ScaleInE1ELSR_1EEEEEENS4_6LayoutINS5_IJSB_SB_SB_EEENS5_IJNSA_ILi0EEESW_SW_EEEEENS5_IJNS4_10UnderscoreESZ_SZ_EEEEENS4_23SM90_TMA_LOAD_MULTICASTENS4_14ComposedLayoutINS4_7SwizzleILi3ELi4ELi3EEENS4_18smem_ptr_flag_bitsILi8EEENSU_INS5_IJNSA_ILi8EEESI_EEENS5_IJSI_SB_EEEEEEEvNS4_8identityENS4_13SM90_TMA_LOADES1C_vS1D_EENS_8epilogue10collective6detail29Sm90TmaWarpSpecializedAdapterINS1H_15DefaultEpilogueISK_SL_SL_NS1G_6thread17LinearCombinationISK_Li1EffLNS1L_9ScaleType4KindE0ELNS_15FloatRoundStyleE2ESK_EENS1_15EpilogueDefaultEEEEEvvEEEEvNT_6ParamsE --------------------------
	.section	.nv.constant0._ZN7cutlass13device_kernelINS_4gemm6kernel13GemmUniversalIN4cute5tupleIJiiiiEEENS1_10collective13CollectiveMmaINS1_37MainloopSm90TmaGmmaWarpSpecializedFP8ILi5ENS5_IJNS4_1CILi1EEENSA_ILi2EEESB_EEENS1_32KernelTmaWarpSpecializedPingpongEEENS5_IJNSA_ILi64EEENSA_ILi256EEENSA_ILi128EEEEEENS_12float_e5m2_tENS5_IJlSB_lEEESK_SL_NS4_8TiledMMAINS4_8MMA_AtomIJNS4_4SM904GMMA31MMA_64x256x32_F32E5M2E5M2_SS_TNILNSP_7ScaleInE1ELSR_1EEEEEENS4_6LayoutINS5_IJSB_SB_SB_EEENS5_IJNSA_ILi0EEESW_SW_EEEEENS5_IJNS4_10UnderscoreESZ_SZ_EEEEENS4_23SM90_TMA_LOAD_MULTICASTENS4_14ComposedLayoutINS4_7SwizzleILi3ELi4ELi3EEENS4_18smem_ptr_flag_bitsILi8EEENSU_INS5_IJNSA_ILi8EEESI_EEENS5_IJSI_SB_EEEEEEEvNS4_8identityENS4_13SM90_TMA_LOADES1C_vS1D_EENS_8epilogue10collective6detail29Sm90TmaWarpSpecializedAdapterINS1H_15DefaultEpilogueISK_SL_SL_NS1G_6thread17LinearCombinationISK_Li1EffLNS1L_9ScaleType4KindE0ELNS_15FloatRoundStyleE2ESK_EENS1_15EpilogueDefaultEEEEEvvEEEEvNT_6ParamsE,"a",@progbits
	.sectionflags	@""
	.align	4
.nv.constant0._ZN7cutlass13device_kernelINS_4gemm6kernel13GemmUniversalIN4cute5tupleIJiiiiEEENS1_10collective13CollectiveMmaINS1_37MainloopSm90TmaGmmaWarpSpecializedFP8ILi5ENS5_IJNS4_1CILi1EEENSA_ILi2EEESB_EEENS1_32KernelTmaWarpSpecializedPingpongEEENS5_IJNSA_ILi64EEENSA_ILi256EEENSA_ILi128EEEEEENS_12float_e5m2_tENS5_IJlSB_lEEESK_SL_NS4_8TiledMMAINS4_8MMA_AtomIJNS4_4SM904GMMA31MMA_64x256x32_F32E5M2E5M2_SS_TNILNSP_7ScaleInE1ELSR_1EEEEEENS4_6LayoutINS5_IJSB_SB_SB_EEENS5_IJNSA_ILi0EEESW_SW_EEEEENS5_IJNS4_10UnderscoreESZ_SZ_EEEEENS4_23SM90_TMA_LOAD_MULTICASTENS4_14ComposedLayoutINS4_7SwizzleILi3ELi4ELi3EEENS4_18smem_ptr_flag_bitsILi8EEENSU_INS5_IJNSA_ILi8EEESI_EEENS5_IJSI_SB_EEEEEEEvNS4_8identityENS4_13SM90_TMA_LOADES1C_vS1D_EENS_8epilogue10collective6detail29Sm90TmaWarpSpecializedAdapterINS1H_15DefaultEpilogueISK_SL_SL_NS1G_6thread17LinearCombinationISK_Li1EffLNS1L_9ScaleType4KindE0ELNS_15FloatRoundStyleE2ESK_EENS1_15EpilogueDefaultEEEEEvvEEEEvNT_6ParamsE:
	.zero		1664


//--------------------- SYMBOLS --------------------------

	.type		.nv.reservedSmem.offset0,@object
	.size		.nv.reservedSmem.offset0,0x4
